def matmul_kernel(
    a_ptr,
    b_ptr,
    c_ptr,
    M,
    N,
    K,
    stride_am,
    stride_ak,
    stride_bk,
    stride_bn,
    stride_cm,
    stride_cn,
    BLOCK_M: tl.constexpr,
    BLOCK_N: tl.constexpr,
    BLOCK_K: tl.constexpr,
    GROUP_M: tl.constexpr,
):
    pid = tl.program_id(axis=0)
    num_pid_m = tl.cdiv(M, BLOCK_M)
    num_pid_n = tl.cdiv(N, BLOCK_N)
    num_pid_in_group = GROUP_M * num_pid_n
    group_id = pid // num_pid_in_group
    first_pid_m = group_id * GROUP_M
    group_size_m = min(num_pid_m - first_pid_m, GROUP_M)
    pid_m = first_pid_m + ((pid % num_pid_in_group) % group_size_m)
    pid_n = (pid % num_pid_in_group) // group_size_m

    offs_am = (pid_m * BLOCK_M + tl.arange(0, BLOCK_M)) % M
    offs_bn = (pid_n * BLOCK_N + tl.arange(0, BLOCK_N)) % N
    offs_k = tl.arange(0, BLOCK_K)
    a_ptrs = a_ptr + offs_am[:, None] * stride_am + offs_k[None, :] * stride_ak
    b_ptrs = b_ptr + offs_k[:, None] * stride_bk + offs_bn[None, :] * stride_bn

    acc = tl.zeros((BLOCK_M, BLOCK_N), dtype=tl.float32)
    for kk in range(0, tl.cdiv(K, BLOCK_K)):
        a = tl.load(a_ptrs, mask=offs_k[None, :] < K - kk * BLOCK_K, other=0.0)
        b = tl.load(b_ptrs, mask=offs_k[:, None] < K - kk * BLOCK_K, other=0.0)
        acc = tl.dot(a, b, acc)
        a_ptrs += BLOCK_K * stride_ak
        b_ptrs += BLOCK_K * stride_bk

    c = acc.to(c_ptr.dtype.element_ty)
    offs_cm = pid_m * BLOCK_M + tl.arange(0, BLOCK_M)
    offs_cn = pid_n * BLOCK_N + tl.arange(0, BLOCK_N)
    c_ptrs = c_ptr + offs_cm[:, None] * stride_cm + offs_cn[None, :] * stride_cn
    mask = (offs_cm[:, None] < M) & (offs_cn[None, :] < N)
    tl.store(c_ptrs, c, mask=mask)

# config = {"BLOCK_K": 32, "BLOCK_M": 64, "BLOCK_N": 64, "GROUP_M": 8, "arch": "sm_100", "dtype": "fp8e4m3", "num_ctas": 1, "num_stages": 3, "num_warps": 16}
# arch = sm_100


// ===== COMPILED SASS (sm_100a) =====

	.target	sm_100a

	.elftype	@"ET_EXEC"


//--------------------- .note.nv.tkinfo           --------------------------
	.section	.note.nv.tkinfo,"",@"SHT_NOTE"
	.sectionflags	@"SHF_NOTE_NV_TKINFO"
	.tkinfo
        /*0018*/ 	.word	0x00000081
        /*0030*/ 	.string	""
        /*0030*/ 	.string	"ptxas-blackwell"
        /*0030*/ 	.string	"Cuda compilation tools, release 12.9, V12.9.86"
        /*0030*/ 	.string	"Build cuda_12.9.r12.9/compiler.36037853_0"
        /*0030*/ 	.string	"-v  -suppress-debug-info  -lineinfo  -arch sm_100a "



//--------------------- .note.nv.cuver            --------------------------
	.section	.note.nv.cuver,"",@"SHT_NOTE"
	.sectionflags	@"SHF_NOTE_NV_CUVER"
        /*0018*/ 	.short	0x0001
        /*001a*/ 	.short	0x0064
        /*001c*/ 	.short	0x0001
        /*001e*/ 	.short	0x0000
        /*0020*/ 	.short	0x0001
        /*0022*/ 	.short	0x0000


//--------------------- .nv.info                  --------------------------
	.section	.nv.info,"",@"SHT_CUDA_INFO"
	.align	4


	//----- nvinfo : EIATTR_REGCOUNT
	.align		4
        /*0000*/ 	.byte	0x04, 0x2f
        /*0002*/ 	.short	(.L_1 - .L_0)
	.align		4
.L_0:
        /*0004*/ 	.word	index@(matmul_kernel)
        /*0008*/ 	.word	0x0000003f


	//----- nvinfo : EIATTR_FRAME_SIZE
	.align		4
.L_1:
        /*000c*/ 	.byte	0x04, 0x11
        /*000e*/ 	.short	(.L_3 - .L_2)
	.align		4
.L_2:
        /*0010*/ 	.word	index@(matmul_kernel)
        /*0014*/ 	.word	0x00000000


	//----- nvinfo : EIATTR_MIN_STACK_SIZE
	.align		4
.L_3:
        /*0018*/ 	.byte	0x04, 0x12
        /*001a*/ 	.short	(.L_5 - .L_4)
	.align		4
.L_4:
        /*001c*/ 	.word	index@(matmul_kernel)
        /*0020*/ 	.word	0x00000000
.L_5:


//--------------------- .nv.info.matmul_kernel    --------------------------
	.section	.nv.info.matmul_kernel,"",@"SHT_CUDA_INFO"
	.sectionflags	@""
	.align	4


	//----- nvinfo : EIATTR_CUDA_API_VERSION
	.align		4
        /*0000*/ 	.byte	0x04, 0x37
        /*0002*/ 	.short	(.L_7 - .L_6)
.L_6:
        /*0004*/ 	.word	0x00000081


	//----- nvinfo : EIATTR_KPARAM_INFO
	.align		4
.L_7:
        /*0008*/ 	.byte	0x04, 0x17
        /*000a*/ 	.short	(.L_9 - .L_8)
.L_8:
        /*000c*/ 	.word	0x00000000
        /*0010*/ 	.short	0x000d
        /*0012*/ 	.short	0x0048
        /*0014*/ 	.byte	0x00, 0xf4, 0x21, 0x00


	//----- nvinfo : EIATTR_KPARAM_INFO
	.align		4
.L_9:
        /*0018*/ 	.byte	0x04, 0x17
        /*001a*/ 	.short	(.L_11 - .L_10)
.L_10:
        /*001c*/ 	.word	0x00000000
        /*0020*/ 	.short	0x000c
        /*0022*/ 	.short	0x0040
        /*0024*/ 	.byte	0x00, 0xf4, 0x21, 0x00


	//----- nvinfo : EIATTR_KPARAM_INFO
	.align		4
.L_11:
        /*0028*/ 	.byte	0x04, 0x17
        /*002a*/ 	.short	(.L_13 - .L_12)
.L_12:
        /*002c*/ 	.word	0x00000000
        /*0030*/ 	.short	0x000b
        /*0032*/ 	.short	0x0038
        /*0034*/ 	.byte	0x00, 0xf0, 0x11, 0x00


	//----- nvinfo : EIATTR_KPARAM_INFO
	.align		4
.L_13:
        /*0038*/ 	.byte	0x04, 0x17
        /*003a*/ 	.short	(.L_15 - .L_14)
.L_14:
        /*003c*/ 	.word	0x00000000
        /*0040*/ 	.short	0x000a
        /*0042*/ 	.short	0x0034
        /*0044*/ 	.byte	0x00, 0xf0, 0x11, 0x00


	//----- nvinfo : EIATTR_KPARAM_INFO
	.align		4
.L_15:
        /*0048*/ 	.byte	0x04, 0x17
        /*004a*/ 	.short	(.L_17 - .L_16)
.L_16:
        /*004c*/ 	.word	0x00000000
        /*0050*/ 	.short	0x0009
        /*0052*/ 	.short	0x0030
        /*0054*/ 	.byte	0x00, 0xf0, 0x11, 0x00


	//----- nvinfo : EIATTR_KPARAM_INFO
	.align		4
.L_17:
        /*0058*/ 	.byte	0x04, 0x17
        /*005a*/ 	.short	(.L_19 - .L_18)
.L_18:
        /*005c*/ 	.word	0x00000000
        /*0060*/ 	.short	0x0008
        /*0062*/ 	.short	0x002c
        /*0064*/ 	.byte	0x00, 0xf0, 0x11, 0x00


	//----- nvinfo : EIATTR_KPARAM_INFO
	.align		4
.L_19:
        /*0068*/ 	.byte	0x04, 0x17
        /*006a*/ 	.short	(.L_21 - .L_20)
.L_20:
        /*006c*/ 	.word	0x00000000
        /*0070*/ 	.short	0x0007
        /*0072*/ 	.short	0x0028
        /*0074*/ 	.byte	0x00, 0xf0, 0x11, 0x00


	//----- nvinfo : EIATTR_KPARAM_INFO
	.align		4
.L_21:
        /*0078*/ 	.byte	0x04, 0x17
        /*007a*/ 	.short	(.L_23 - .L_22)
.L_22:
        /*007c*/ 	.word	0x00000000
        /*0080*/ 	.short	0x0006
        /*0082*/ 	.short	0x0024
        /*0084*/ 	.byte	0x00, 0xf0, 0x11, 0x00


	//----- nvinfo : EIATTR_KPARAM_INFO
	.align		4
.L_23:
        /*0088*/ 	.byte	0x04, 0x17
        /*008a*/ 	.short	(.L_25 - .L_24)
.L_24:
        /*008c*/ 	.word	0x00000000
        /*0090*/ 	.short	0x0005
        /*0092*/ 	.short	0x0020
        /*0094*/ 	.byte	0x00, 0xf0, 0x11, 0x00


	//----- nvinfo : EIATTR_KPARAM_INFO
	.align		4
.L_25:
        /*0098*/ 	.byte	0x04, 0x17
        /*009a*/ 	.short	(.L_27 - .L_26)
.L_26:
        /*009c*/ 	.word	0x00000000
        /*00a0*/ 	.short	0x0004
        /*00a2*/ 	.short	0x001c
        /*00a4*/ 	.byte	0x00, 0xf0, 0x11, 0x00


	//----- nvinfo : EIATTR_KPARAM_INFO
	.align		4
.L_27:
        /*00a8*/ 	.byte	0x04, 0x17
        /*00aa*/ 	.short	(.L_29 - .L_28)
.L_28:
        /*00ac*/ 	.word	0x00000000
        /*00b0*/ 	.short	0x0003
        /*00b2*/ 	.short	0x0018
        /*00b4*/ 	.byte	0x00, 0xf0, 0x11, 0x00


	//----- nvinfo : EIATTR_KPARAM_INFO
	.align		4
.L_29:
        /*00b8*/ 	.byte	0x04, 0x17
        /*00ba*/ 	.short	(.L_31 - .L_30)
.L_30:
        /*00bc*/ 	.word	0x00000000
        /*00c0*/ 	.short	0x0002
        /*00c2*/ 	.short	0x0010
        /*00c4*/ 	.byte	0x00, 0xf4, 0x21, 0x00


	//----- nvinfo : EIATTR_KPARAM_INFO
	.align		4
.L_31:
        /*00c8*/ 	.byte	0x04, 0x17
        /*00ca*/ 	.short	(.L_33 - .L_32)
.L_32:
        /*00cc*/ 	.word	0x00000000
        /*00d0*/ 	.short	0x0001
        /*00d2*/ 	.short	0x0008
        /*00d4*/ 	.byte	0x00, 0xf4, 0x21, 0x00


	//----- nvinfo : EIATTR_KPARAM_INFO
	.align		4
.L_33:
        /*00d8*/ 	.byte	0x04, 0x17
        /*00da*/ 	.short	(.L_35 - .L_34)
.L_34:
        /*00dc*/ 	.word	0x00000000
        /*00e0*/ 	.short	0x0000
        /*00e2*/ 	.short	0x0000
        /*00e4*/ 	.byte	0x00, 0xf4, 0x21, 0x00


	//----- nvinfo : EIATTR_SPARSE_MMA_MASK
	.align		4
.L_35:
        /*00e8*/ 	.byte	0x03, 0x50
        /*00ea*/ 	.short	0x0000


	//----- nvinfo : EIATTR_MAXREG_COUNT
	.align		4
        /*00ec*/ 	.byte	0x03, 0x1b
        /*00ee*/ 	.short	0x0080


	//----- nvinfo : EIATTR_NUM_BARRIERS
	.align		4
        /*00f0*/ 	.byte	0x02, 0x4c
        /*00f2*/ 	.byte	0x01
	.zero		1


	//----- nvinfo : EIATTR_VRC_CTA_INIT_COUNT
	.align		4
        /*00f4*/ 	.byte	0x02, 0x4a
	.zero		1
	.zero		1


	//----- nvinfo : EIATTR_EXIT_INSTR_OFFSETS
	.align		4
        /*00f8*/ 	.byte	0x04, 0x1c
        /*00fa*/ 	.short	(.L_37 - .L_36)


	//   ....[0]....
.L_36:
        /*00fc*/ 	.word	0x00001dd0


	//   ....[1]....
        /*0100*/ 	.word	0x00001df0


	//----- nvinfo : EIATTR_REQNTID
	.align		4
.L_37:
        /*0104*/ 	.byte	0x04, 0x10
        /*0106*/ 	.short	(.L_39 - .L_38)
.L_38:
        /*0108*/ 	.word	0x00000200
        /*010c*/ 	.word	0x00000001
        /*0110*/ 	.word	0x00000001


	//----- nvinfo : EIATTR_CBANK_PARAM_SIZE
	.align		4
.L_39:
        /*0114*/ 	.byte	0x03, 0x19
        /*0116*/ 	.short	0x0050


	//----- nvinfo : EIATTR_PARAM_CBANK
	.align		4
        /*0118*/ 	.byte	0x04, 0x0a
        /*011a*/ 	.short	(.L_41 - .L_40)
	.align		4
.L_40:
        /*011c*/ 	.word	index@(.nv.constant0.matmul_kernel)
        /*0120*/ 	.short	0x0380
        /*0122*/ 	.short	0x0050


	//----- nvinfo : EIATTR_SW_WAR
	.align		4
.L_41:
        /*0124*/ 	.byte	0x04, 0x36
        /*0126*/ 	.short	(.L_43 - .L_42)
.L_42:
        /*0128*/ 	.word	0x00000008
.L_43:


//--------------------- .nv.compat                --------------------------
	.section	.nv.compat,"",@"SHT_CUDA_COMPAT_INFO"
	.align	4
        /*0000*/ 	.byte	0x02, 0x02, 0x02, 0x00, 0x02, 0x05, 0x05, 0x00, 0x02, 0x03, 0x00, 0x00, 0x02, 0x06, 0x01, 0x00


//--------------------- .nv.callgraph             --------------------------
	.section	.nv.callgraph,"",@"SHT_CUDA_CALLGRAPH"
	.align	4
	.sectionentsize	8
	.align		4
        /*0000*/ 	.word	0x00000000
	.align		4
        /*0004*/ 	.word	0xffffffff
	.align		4
        /*0008*/ 	.word	0x00000000
	.align		4
        /*000c*/ 	.word	0xfffffffe
	.align		4
        /*0010*/ 	.word	0x00000000
	.align		4
        /*0014*/ 	.word	0xfffffffd
	.align		4
        /*0018*/ 	.word	0x00000000
	.align		4
        /*001c*/ 	.word	0xfffffffc


//--------------------- .text.matmul_kernel       --------------------------
	.section	.text.matmul_kernel,"ax",@progbits
	.align	128
        .global         matmul_kernel
        .type           matmul_kernel,@function
        .size           matmul_kernel,(.L_x_4 - matmul_kernel)
        .other          matmul_kernel,@"STO_CUDA_ENTRY STV_DEFAULT"
matmul_kernel:
.text.matmul_kernel:
[----:B------:R-:W0:Y:S08]  /*0000*/  LDC R1, c[0x0][0x37c] ;  /* 0x0000df00ff017b82 */ /* 0x000e300000000800 */
[----:B------:R-:W1:Y:S01]  /*0010*/  LDC.64 R12, c[0x0][0x398] ;  /* 0x0000e600ff0c7b82 */ /* 0x000e620000000a00 */
[----:B------:R-:W2:Y:S01]  /*0020*/  S2R R5, SR_CTAID.X ;  /* 0x0000000000057919 */ /* 0x000ea20000002500 */
[----:B------:R-:W3:Y:S01]  /*0030*/  LDCU UR4, c[0x0][0x3a0] ;  /* 0x00007400ff0477ac */ /* 0x000ee20008000800 */
[----:B------:R-:W4:Y:S01]  /*0040*/  S2R R42, SR_TID.X ;  /* 0x00000000002a7919 */ /* 0x000f220000002100 */
[----:B------:R-:W-:Y:S01]  /*0050*/  UMOV UR5, 0x400 ;  /* 0x0000040000057882 */ /* 0x000fe20000000000 */
[----:B------:R-:W0:Y:S03]  /*0060*/  LDCU.64 UR8, c[0x0][0x358] ;  /* 0x00006b00ff0877ac */ /* 0x000e260008000a00 */
[----:B------:R-:W5:Y:S01]  /*0070*/  S2UR UR6, SR_CgaCtaId ;  /* 0x00000000000679c3 */ /* 0x000f620000008800 */
[----:B------:R-:W0:Y:S01]  /*0080*/  LDCU UR7, c[0x0][0x3a0] ;  /* 0x00007400ff0777ac */ /* 0x000e220008000800 */
[----:B---3--:R-:W-:Y:S01]  /*0090*/  UIADD3 UR4, UPT, UPT, UR4, 0x1f, URZ ;  /* 0x0000001f04047890 */ /* 0x008fe2000fffe0ff */
[----:B-1----:R-:W-:-:S03]  /*00a0*/  VIADD R0, R13, 0x3f ;  /* 0x0000003f0d007836 */ /* 0x002fc60000000000 */
[----:B------:R-:W-:Y:S02]  /*00b0*/  UISETP.GT.AND UP0, UPT, UR4, 0x1f, UPT ;  /* 0x0000001f0400788c */ /* 0x000fe4000bf04270 */
[----:B------:R-:W-:Y:S01]  /*00c0*/  SHF.R.S32.HI R3, RZ, 0x1f, R0 ;  /* 0x0000001fff037819 */ /* 0x000fe20000011400 */
[----:B-----5:R-:W-:-:S03]  /*00d0*/  ULEA UR5, UR6, UR5, 0x18 ;  /* 0x0000000506057291 */ /* 0x020fc6000f8ec0ff */
[----:B------:R-:W-:Y:S02]  /*00e0*/  LEA.HI R3, R3, R0, RZ, 0x6 ;  /* 0x0000000003037211 */ /* 0x000fe400078f30ff */
[----:B--2---:R-:W-:Y:S02]  /*00f0*/  IABS R8, R5 ;  /* 0x0000000500087213 */ /* 0x004fe40000000000 */
[----:B------:R-:W-:Y:S02]  /*0100*/  SHF.R.S32.HI R3, RZ, 0x6, R3 ;  /* 0x00000006ff037819 */ /* 0x000fe40000011403 */
[----:B----4-:R-:W-:-:S03]  /*0110*/  LEA.HI R46, R42, 0x18, RZ, 0x1a ;  /* 0x000000182a2e7811 */ /* 0x010fc600078fd0ff */
[----:B------:R-:W-:-:S05]  /*0120*/  IMAD.SHL.U32 R4, R3, 0x8, RZ ;  /* 0x0000000803047824 */ /* 0x000fca00078e00ff */
[-C--:B------:R-:W-:Y:S02]  /*0130*/  IABS R7, R4.reuse ;  /* 0x0000000400077213 */ /* 0x080fe40000000000 */
[----:B------:R-:W-:Y:S02]  /*0140*/  IABS R10, R4 ;  /* 0x00000004000a7213 */ /* 0x000fe40000000000 */
[----:B------:R-:W1:Y:S08]  /*0150*/  I2F.RP R0, R7 ;  /* 0x0000000700007306 */ /* 0x000e700000209400 */
[----:B-1----:R-:W1:Y:S02]  /*0160*/  MUFU.RCP R0, R0 ;  /* 0x0000000000007308 */ /* 0x002e640000001000 */
[----:B-1----:R-:W-:-:S02]  /*0170*/  VIADD R2, R0, 0xffffffe ;  /* 0x0ffffffe00027836 */ /* 0x002fc40000000000 */
[----:B------:R-:W-:-:S04]  /*0180*/  IMAD.MOV R0, RZ, RZ, -R10 ;  /* 0x000000ffff007224 */ /* 0x000fc800078e0a0a */
[----:B------:R1:W2:Y:S02]  /*0190*/  F2I.FTZ.U32.TRUNC.NTZ R3, R2 ;  /* 0x0000000200037305 */ /* 0x0002a4000021f000 */
[----:B-1----:R-:W-:Y:S02]  /*01a0*/  IMAD.MOV.U32 R2, RZ, RZ, RZ ;  /* 0x000000ffff027224 */ /* 0x002fe400078e00ff */
[----:B--2---:R-:W-:-:S04]  /*01b0*/  IMAD.MOV R6, RZ, RZ, -R3 ;  /* 0x000000ffff067224 */ /* 0x004fc800078e0a03 */
[----:B------:R-:W-:Y:S02]  /*01c0*/  IMAD R9, R6, R7, RZ ;  /* 0x0000000706097224 */ /* 0x000fe400078e02ff */
[----:B------:R-:W-:Y:S02]  /*01d0*/  IMAD.MOV.U32 R6, RZ, RZ, R8 ;  /* 0x000000ffff067224 */ /* 0x000fe400078e0008 */
[----:B------:R-:W-:-:S06]  /*01e0*/  IMAD.HI.U32 R3, R3, R9, R2 ;  /* 0x0000000903037227 */ /* 0x000fcc00078e0002 */
[----:B------:R-:W-:-:S04]  /*01f0*/  IMAD.HI.U32 R3, R3, R6, RZ ;  /* 0x0000000603037227 */ /* 0x000fc800078e00ff */
[----:B------:R-:W-:-:S05]  /*0200*/  IMAD R0, R3, R0, R6 ;  /* 0x0000000003007224 */ /* 0x000fca00078e0206 */
[----:B------:R-:W-:-:S13]  /*0210*/  ISETP.GT.U32.AND P1, PT, R7, R0, PT ;  /* 0x000000000700720c */ /* 0x000fda0003f24070 */
[----:B------:R-:W-:Y:S02]  /*0220*/  @!P1 IMAD.IADD R0, R0, 0x1, -R7 ;  /* 0x0000000100009824 */ /* 0x000fe400078e0a07 */
[----:B------:R-:W-:Y:S01]  /*0230*/  @!P1 VIADD R3, R3, 0x1 ;  /* 0x0000000103039836 */ /* 0x000fe20000000000 */
[----:B------:R-:W-:Y:S02]  /*0240*/  ISETP.NE.AND P1, PT, R4, RZ, PT ;  /* 0x000000ff0400720c */ /* 0x000fe40003f25270 */
[----:B------:R-:W-:Y:S02]  /*0250*/  ISETP.GE.U32.AND P0, PT, R0, R7, PT ;  /* 0x000000070000720c */ /* 0x000fe40003f06070 */
[----:B------:R-:W-:-:S04]  /*0260*/  LOP3.LUT R0, R5, R4, RZ, 0x3c, !PT ;  /* 0x0000000405007212 */ /* 0x000fc800078e3cff */
[----:B------:R-:W-:Y:S01]  /*0270*/  ISETP.GE.AND P2, PT, R0, RZ, PT ;  /* 0x000000ff0000720c */ /* 0x000fe20003f46270 */
[----:B------:R-:W-:-:S06]  /*0280*/  VIADD R0, R12, 0x3f ;  /* 0x0000003f0c007836 */ /* 0x000fcc0000000000 */
[----:B------:R-:W-:-:S04]  /*0290*/  @P0 VIADD R3, R3, 0x1 ;  /* 0x0000000103030836 */ /* 0x000fc80000000000 */
[----:B------:R-:W-:Y:S01]  /*02a0*/  IMAD.MOV.U32 R2, RZ, RZ, R3 ;  /* 0x000000ffff027224 */ /* 0x000fe200078e0003 */
[----:B------:R-:W-:-:S03]  /*02b0*/  SHF.R.S32.HI R3, RZ, 0x1f, R0 ;  /* 0x0000001fff037819 */ /* 0x000fc60000011400 */
[----:B------:R-:W-:Y:S01]  /*02c0*/  @!P2 IMAD.MOV R2, RZ, RZ, -R2 ;  /* 0x000000ffff02a224 */ /* 0x000fe200078e0a02 */
[----:B------:R-:W-:Y:S02]  /*02d0*/  @!P1 LOP3.LUT R2, RZ, R4, RZ, 0x33, !PT ;  /* 0x00000004ff029212 */ /* 0x000fe400078e33ff */
[----:B------:R-:W-:-:S03]  /*02e0*/  LEA.HI R3, R3, R0, RZ, 0x6 ;  /* 0x0000000003037211 */ /* 0x000fc600078f30ff */
[----:B------:R-:W-:Y:S02]  /*02f0*/  IMAD.SHL.U32 R6, R2, 0x8, RZ ;  /* 0x0000000802067824 */ /* 0x000fe400078e00ff */
[----:B------:R-:W-:-:S03]  /*0300*/  IMAD.MOV R2, RZ, RZ, -R2 ;  /* 0x000000ffff027224 */ /* 0x000fc600078e0a02 */
[----:B------:R-:W-:Y:S01]  /*0310*/  LEA.HI.SX32 R3, R3, -R6, 0x1a ;  /* 0x8000000603037211 */ /* 0x000fe200078fd2ff */
[----:B------:R-:W-:-:S03]  /*0320*/  IMAD R4, R4, R2, R5 ;  /* 0x0000000204047224 */ /* 0x000fc600078e0205 */
[----:B------:R-:W-:Y:S02]  /*0330*/  VIMNMX R11, PT, PT, R3, 0x8, PT ;  /* 0x00000008030b7848 */ /* 0x000fe40003fe0100 */
[----:B------:R-:W-:Y:S02]  /*0340*/  IABS R9, R4 ;  /* 0x0000000400097213 */ /* 0x000fe40000000000 */
[----:B------:R-:W-:-:S04]  /*0350*/  IABS R7, R11 ;  /* 0x0000000b00077213 */ /* 0x000fc80000000000 */
[----:B------:R-:W1:Y:S08]  /*0360*/  I2F.RP R0, R7 ;  /* 0x0000000700007306 */ /* 0x000e700000209400 */
[----:B-1----:R-:W1:Y:S02]  /*0370*/  MUFU.RCP R0, R0 ;  /* 0x0000000000007308 */ /* 0x002e640000001000 */
[----:B-1----:R-:W-:-:S06]  /*0380*/  VIADD R3, R0, 0xffffffe ;  /* 0x0ffffffe00037836 */ /* 0x002fcc0000000000 */
[----:B------:R-:W1:Y:S02]  /*0390*/  F2I.FTZ.U32.TRUNC.NTZ R3, R3 ;  /* 0x0000000300037305 */ /* 0x000e64000021f000 */
[----:B-1----:R-:W-:-:S04]  /*03a0*/  IMAD.MOV R8, RZ, RZ, -R3 ;  /* 0x000000ffff087224 */ /* 0x002fc800078e0a03 */
[----:B------:R-:W-:Y:S01]  /*03b0*/  IMAD.MOV.U32 R2, RZ, RZ, R8 ;  /* 0x000000ffff027224 */ /* 0x000fe200078e0008 */
[----:B------:R-:W-:-:S03]  /*03c0*/  IABS R8, R11 ;  /* 0x0000000b00087213 */ /* 0x000fc60000000000 */
[----:B------:R-:W-:Y:S02]  /*03d0*/  IMAD R5, R2, R7, RZ ;  /* 0x0000000702057224 */ /* 0x000fe400078e02ff */
[----:B------:R-:W-:Y:S02]  /*03e0*/  IMAD.MOV.U32 R2, RZ, RZ, RZ ;  /* 0x000000ffff027224 */ /* 0x000fe400078e00ff */
[----:B------:R-:W-:Y:S02]  /*03f0*/  IMAD.MOV R0, RZ, RZ, -R8 ;  /* 0x000000ffff007224 */ /* 0x000fe400078e0a08 */
[----:B------:R-:W-:Y:S01]  /*0400*/  IMAD.HI.U32 R2, R3, R5, R2 ;  /* 0x0000000503027227 */ /* 0x000fe200078e0002 */
[C---:B------:R-:W-:Y:S02]  /*0410*/  LOP3.LUT R3, R42.reuse, 0x3f, RZ, 0xc0, !PT ;  /* 0x0000003f2a037812 */ /* 0x040fe400078ec0ff */
[----:B------:R-:W-:-:S03]  /*0420*/  LEA.HI R5, R42, 0x8, RZ, 0x1a ;  /* 0x000000082a057811 */ /* 0x000fc600078fd0ff */
        /* <DEDUP_REMOVED lines=8> */
[----:B------:R-:W-:-:S07]  /*04b0*/  ISETP.GE.AND P2, PT, R0, RZ, PT ;  /* 0x000000ff0000720c */ /* 0x000fce0003f46270 */
[----:B------:R-:W-:-:S06]  /*04c0*/  @P0 VIADD R2, R2, 0x1 ;  /* 0x0000000102020836 */ /* 0x000fcc0000000000 */
[----:B------:R-:W-:Y:S01]  /*04d0*/  @!P2 IMAD.MOV R2, RZ, RZ, -R2 ;  /* 0x000000ffff02a224 */ /* 0x000fe200078e0a02 */
[----:B------:R-:W-:-:S05]  /*04e0*/  @!P1 LOP3.LUT R2, RZ, R11, RZ, 0x33, !PT ;  /* 0x0000000bff029212 */ /* 0x000fca00078e33ff */
[----:B------:R-:W-:Y:S02]  /*04f0*/  IMAD.MOV R0, RZ, RZ, -R2 ;  /* 0x000000ffff007224 */ /* 0x000fe400078e0a02 */
[----:B------:R-:W-:Y:S02]  /*0500*/  IMAD.SHL.U32 R37, R2, 0x40, RZ ;  /* 0x0000004002257824 */ /* 0x000fe400078e00ff */
[----:B------:R-:W-:Y:S01]  /*0510*/  IMAD R0, R11, R0, R4 ;  /* 0x000000000b007224 */ /* 0x000fe200078e0204 */
[----:B------:R-:W-:-:S03]  /*0520*/  SHF.R.U32.HI R4, RZ, 0x6, R42 ;  /* 0x00000006ff047819 */ /* 0x000fc6000001162a */
[----:B------:R-:W-:Y:S01]  /*0530*/  IMAD.IADD R0, R6, 0x1, R0 ;  /* 0x0000000106007824 */ /* 0x000fe200078e0200 */
[----:B------:R-:W-:-:S03]  /*0540*/  SGXT.U32 R4, R4, 0x3 ;  /* 0x000000030404781a */ /* 0x000fc60000000000 */
[----:B------:R-:W-:Y:S01]  /*0550*/  IMAD R40, R0, 0x40, R3 ;  /* 0x0000004000287824 */ /* 0x000fe200078e0203 */
[----:B------:R-:W-:Y:S01]  /*0560*/  LOP3.LUT R3, R4, 0x10, RZ, 0xfc, !PT ;  /* 0x0000001004037812 */ /* 0x000fe200078efcff */
[----:B0-----:R-:W-:Y:S06]  /*0570*/  BRA.U UP0, `(.L_x_0) ;  /* 0x0000000100207547 */ /* 0x001fec000b800000 */
[C---:B------:R-:W-:Y:S01]  /*0580*/  IMAD.SHL.U32 R36, R42.reuse, 0x8, RZ ;  /* 0x000000082a247824 */ /* 0x040fe200078e00ff */
[----:B------:R-:W-:Y:S02]  /*0590*/  LOP3.LUT R35, R42, 0x80, RZ, 0xc0, !PT ;  /* 0x000000802a237812 */ /* 0x000fe400078ec0ff */
[----:B------:R-:W-:Y:S02]  /*05a0*/  CS2R R16, SRZ ;  /* 0x0000000000107805 */ /* 0x000fe4000001ff00 */
[----:B------:R-:W-:Y:S02]  /*05b0*/  SHF.R.U32.HI R34, RZ, 0x2, R42 ;  /* 0x00000002ff227819 */ /* 0x000fe4000001162a */
[----:B------:R-:W-:Y:S02]  /*05c0*/  CS2R R18, SRZ ;  /* 0x0000000000127805 */ /* 0x000fe4000001ff00 */
[----:B------:R-:W-:Y:S02]  /*05d0*/  CS2R R20, SRZ ;  /* 0x0000000000147805 */ /* 0x000fe4000001ff00 */
[----:B------:R-:W-:Y:S01]  /*05e0*/  CS2R R22, SRZ ;  /* 0x0000000000167805 */ /* 0x000fe2000001ff00 */
[----:B------:R-:W-:Y:S06]  /*05f0*/  BRA `(.L_x_1) ;  /* 0x00000010003c7947 */ /* 0x000fec0003800000 */
.L_x_0:
[----:B------:R-:W-:Y:S01]  /*0600*/  IABS R6, R12 ;  /* 0x0000000c00067213 */ /* 0x000fe20000000000 */
[----:B------:R-:W0:Y:S01]  /*0610*/  LDCU UR6, c[0x0][0x3b0] ;  /* 0x00007600ff0677ac */ /* 0x000e220008000800 */
[----:B------:R-:W-:Y:S01]  /*0620*/  IABS R2, R13 ;  /* 0x0000000d00027213 */ /* 0x000fe20000000000 */
[----:B------:R-:W1:Y:S01]  /*0630*/  LDC R44, c[0x0][0x3a8] ;  /* 0x0000ea00ff2c7b82 */ /* 0x000e620000000800 */
[----:B------:R-:W2:Y:S01]  /*0640*/  I2F.RP R7, R6 ;  /* 0x0000000600077306 */ /* 0x000ea20000209400 */
[C---:B------:R-:W-:Y:S01]  /*0650*/  LEA.HI R16, R42.reuse, R37, RZ, 0x1b ;  /* 0x000000252a107211 */ /* 0x040fe200078fd8ff */
[----:B------:R-:W3:Y:S01]  /*0660*/  LDCU.128 UR12, c[0x0][0x380] ;  /* 0x00007000ff0c77ac */ /* 0x000ee20008000c00 */
[--C-:B------:R-:W-:Y:S01]  /*0670*/  SHF.R.U32.HI R14, RZ, 0x5, R42.reuse ;  /* 0x00000005ff0e7819 */ /* 0x100fe2000001162a */
[----:B------:R-:W-:Y:S01]  /*0680*/  IMAD.SHL.U32 R36, R42, 0x8, RZ ;  /* 0x000000082a247824 */ /* 0x000fe200078e00ff */
[----:B------:R-:W-:Y:S01]  /*0690*/  IABS R19, R40 ;  /* 0x0000002800137213 */ /* 0x000fe20000000000 */
[----:B------:R-:W-:Y:S01]  /*06a0*/  VIADD R22, R16, 0x30 ;  /* 0x0000003010167836 */ /* 0x000fe20000000000 */
[----:B------:R-:W-:Y:S01]  /*06b0*/  SGXT.U32 R14, R14, 0x4 ;  /* 0x000000040e0e781a */ /* 0x000fe20000000000 */
[----:B------:R-:W4:Y:S01]  /*06c0*/  I2F.RP R0, R2 ;  /* 0x0000000200007306 */ /* 0x000f220000209400 */
[----:B------:R-:W-:Y:S01]  /*06d0*/  SHF.R.U32.HI R33, RZ, 0x2, R42 ;  /* 0x00000002ff217819 */ /* 0x000fe2000001162a */
[----:B------:R-:W5:Y:S01]  /*06e0*/  LDCU UR11, c[0x0][0x3a4] ;  /* 0x00007480ff0b77ac */ /* 0x000f620008000800 */
[----:B------:R-:W-:-:S02]  /*06f0*/  ISETP.GE.AND P6, PT, R40, RZ, PT ;  /* 0x000000ff2800720c */ /* 0x000fc40003fc6270 */
[----:B------:R-:W-:Y:S01]  /*0700*/  SGXT.U32 R33, R33, 0x3 ;  /* 0x000000032121781a */ /* 0x000fe20000000000 */
[----:B------:R-:W0:Y:S01]  /*0710*/  LDCU UR10, c[0x0][0x3ac] ;  /* 0x00007580ff0a77ac */ /* 0x000e220008000800 */
[C---:B------:R-:W-:Y:S01]  /*0720*/  LOP3.LUT R45, R42.reuse, 0x1f, RZ, 0xc0, !PT ;  /* 0x0000001f2a2d7812 */ /* 0x040fe200078ec0ff */
[----:B--2---:R-:W2:Y:S01]  /*0730*/  MUFU.RCP R7, R7 ;  /* 0x0000000700077308 */ /* 0x004ea20000001000 */
[----:B------:R-:W-:Y:S02]  /*0740*/  SHF.R.U32.HI R34, RZ, 0x2, R42 ;  /* 0x00000002ff227819 */ /* 0x000fe4000001162a */
[----:B------:R-:W-:Y:S01]  /*0750*/  LOP3.LUT R35, R42, 0x80, RZ, 0xc0, !PT ;  /* 0x000000802a237812 */ /* 0x000fe200078ec0ff */
[----:B-1----:R-:W-:-:S04]  /*0760*/  IMAD R5, R5, R44, RZ ;  /* 0x0000002c05057224 */ /* 0x002fc800078e02ff */
[----:B----4-:R-:W1:Y:S01]  /*0770*/  MUFU.RCP R0, R0 ;  /* 0x0000000000007308 */ /* 0x010e620000001000 */
[-C--:B------:R-:W-:Y:S02]  /*0780*/  IMAD R4, R4, R44.reuse, RZ ;  /* 0x0000002c04047224 */ /* 0x080fe400078e02ff */
[----:B------:R-:W-:Y:S02]  /*0790*/  IMAD R3, R3, R44, RZ ;  /* 0x0000002c03037224 */ /* 0x000fe400078e02ff */
[----:B0-----:R-:W-:Y:S02]  /*07a0*/  IMAD R45, R45, UR10, RZ ;  /* 0x0000000a2d2d7c24 */ /* 0x001fe4000f8e02ff */
[----:B--2---:R-:W-:Y:S01]  /*07b0*/  VIADD R10, R7, 0xffffffe ;  /* 0x0ffffffe070a7836 */ /* 0x004fe20000000000 */
[----:B------:R-:W-:-:S03]  /*07c0*/  LOP3.LUT R7, R37, R14, RZ, 0xfc, !PT ;  /* 0x0000000e25077212 */ /* 0x000fc600078efcff */
[----:B------:R0:W2:Y:S01]  /*07d0*/  F2I.FTZ.U32.TRUNC.NTZ R11, R10 ;  /* 0x0000000a000b7305 */ /* 0x0000a2000021f000 */
[----:B------:R-:W-:Y:S01]  /*07e0*/  LOP3.LUT R20, R7, 0x20, RZ, 0xfc, !PT ;  /* 0x0000002007147812 */ /* 0x000fe200078efcff */
[----:B-1----:R-:W-:Y:S01]  /*07f0*/  VIADD R8, R0, 0xffffffe ;  /* 0x0ffffffe00087836 */ /* 0x002fe20000000000 */
[----:B------:R-:W-:Y:S02]  /*0800*/  IABS R0, R22 ;  /* 0x0000001600007213 */ /* 0x000fe40000000000 */
[----:B------:R-:W-:-:S03]  /*0810*/  IABS R17, R20 ;  /* 0x0000001400117213 */ /* 0x000fc60000000000 */
[----:B------:R1:W4:Y:S01]  /*0820*/  F2I.FTZ.U32.TRUNC.NTZ R9, R8 ;  /* 0x0000000800097305 */ /* 0x000322000021f000 */
[----:B0-----:R-:W-:Y:S01]  /*0830*/  IMAD.MOV.U32 R10, RZ, RZ, RZ ;  /* 0x000000ffff0a7224 */ /* 0x001fe200078e00ff */
[----:B------:R-:W-:Y:S01]  /*0840*/  IABS R21, R7 ;  /* 0x0000000700157213 */ /* 0x000fe20000000000 */
[----:B--2---:R-:W-:Y:S02]  /*0850*/  IMAD.MOV R15, RZ, RZ, -R11 ;  /* 0x000000ffff0f7224 */ /* 0x004fe400078e0a0b */
[----:B-1----:R-:W-:Y:S02]  /*0860*/  IMAD.MOV.U32 R8, RZ, RZ, RZ ;  /* 0x000000ffff087224 */ /* 0x002fe400078e00ff */
[----:B------:R-:W-:-:S04]  /*0870*/  IMAD R15, R15, R6, RZ ;  /* 0x000000060f0f7224 */ /* 0x000fc800078e02ff */
[----:B------:R-:W-:-:S04]  /*0880*/  IMAD.HI.U32 R11, R11, R15, R10 ;  /* 0x0000000f0b0b7227 */ /* 0x000fc800078e000a */
[----:B----4-:R-:W-:Y:S02]  /*0890*/  IMAD.MOV R15, RZ, RZ, -R9 ;  /* 0x000000ffff0f7224 */ /* 0x010fe400078e0a09 */
[----:B------:R-:W-:-:S04]  /*08a0*/  IMAD.HI.U32 R11, R11, R19, RZ ;  /* 0x000000130b0b7227 */ /* 0x000fc800078e00ff */
[----:B------:R-:W-:Y:S02]  /*08b0*/  IMAD R15, R15, R2, RZ ;  /* 0x000000020f0f7224 */ /* 0x000fe400078e02ff */
[----:B------:R-:W-:Y:S02]  /*08c0*/  IMAD.MOV R11, RZ, RZ, -R11 ;  /* 0x000000ffff0b7224 */ /* 0x000fe400078e0a0b */
[----:B------:R-:W-:-:S04]  /*08d0*/  IMAD.HI.U32 R8, R9, R15, R8 ;  /* 0x0000000f09087227 */ /* 0x000fc800078e0008 */
[----:B------:R-:W-:Y:S02]  /*08e0*/  IMAD.MOV.U32 R15, RZ, RZ, R0 ;  /* 0x000000ffff0f7224 */ /* 0x000fe400078e0000 */
[----:B------:R-:W-:Y:S02]  /*08f0*/  IMAD R19, R6, R11, R19 ;  /* 0x0000000b06137224 */ /* 0x000fe400078e0213 */
[----:B------:R-:W-:Y:S01]  /*0900*/  VIADD R10, R16, 0x10 ;  /* 0x00000010100a7836 */ /* 0x000fe20000000000 */
[----:B------:R-:W-:Y:S01]  /*0910*/  LOP3.LUT R16, R42, 0x3, RZ, 0xc0, !PT ;  /* 0x000000032a107812 */ /* 0x000fe200078ec0ff */
[----:B------:R-:W-:Y:S01]  /*0920*/  IMAD.HI.U32 R0, R8, R15, RZ ;  /* 0x0000000f08007227 */ /* 0x000fe200078e00ff */
[----:B------:R-:W-:Y:S02]  /*0930*/  ISETP.GT.U32.AND P0, PT, R6, R19, PT ;  /* 0x000000130600720c */ /* 0x000fe40003f04070 */
[----:B------:R-:W-:Y:S01]  /*0940*/  IABS R14, R10 ;  /* 0x0000000a000e7213 */ /* 0x000fe20000000000 */
[----:B------:R-:W-:Y:S01]  /*0950*/  IMAD.HI.U32 R9, R8, R17, RZ ;  /* 0x0000001108097227 */ /* 0x000fe200078e00ff */
[----:B------:R-:W-:-:S02]  /*0960*/  ISETP.GE.AND P2, PT, R10, RZ, PT ;  /* 0x000000ff0a00720c */ /* 0x000fc40003f46270 */
[----:B------:R-:W-:Y:S01]  /*0970*/  LEA R32, R16, UR5, 0x5 ;  /* 0x0000000510207c11 */ /* 0x000fe2000f8e28ff */
[----:B------:R-:W-:Y:S02]  /*0980*/  IMAD.MOV R0, RZ, RZ, -R0 ;  /* 0x000000ffff007224 */ /* 0x000fe400078e0a00 */
[----:B------:R-:W-:Y:S02]  /*0990*/  IMAD.MOV R11, RZ, RZ, -R9 ;  /* 0x000000ffff0b7224 */ /* 0x000fe400078e0a09 */
[----:B------:R-:W-:Y:S01]  /*09a0*/  IMAD R9, R2, R0, R15 ;  /* 0x0000000002097224 */ /* 0x000fe200078e020f */
[----:B------:R-:W-:Y:S01]  /*09b0*/  LOP3.LUT R0, R42, 0x180, RZ, 0xc0, !PT ;  /* 0x000001802a007812 */ /* 0x000fe200078ec0ff */
[----:B------:R-:W-:Y:S02]  /*09c0*/  IMAD.MOV.U32 R15, RZ, RZ, R14 ;  /* 0x000000ffff0f7224 */ /* 0x000fe400078e000e */
[----:B------:R-:W-:Y:S01]  /*09d0*/  @!P0 IMAD.IADD R19, R19, 0x1, -R6 ;  /* 0x0000000113138824 */ /* 0x000fe200078e0a06 */
[----:B------:R-:W-:Y:S01]  /*09e0*/  ISETP.GT.U32.AND P3, PT, R2, R9, PT ;  /* 0x000000090200720c */ /* 0x000fe20003f64070 */
[----:B------:R-:W-:Y:S01]  /*09f0*/  IMAD.HI.U32 R14, R8, R15, RZ ;  /* 0x0000000f080e7227 */ /* 0x000fe200078e00ff */
[----:B------:R-:W-:-:S02]  /*0a00*/  ISETP.GE.AND P0, PT, R22, RZ, PT ;  /* 0x000000ff1600720c */ /* 0x000fc40003f06270 */
[----:B------:R-:W-:Y:S02]  /*0a10*/  CS2R R22, SRZ ;  /* 0x0000000000167805 */ /* 0x000fe4000001ff00 */
[----:B------:R-:W-:Y:S01]  /*0a20*/  ISETP.GT.U32.AND P5, PT, R6, R19, PT ;  /* 0x000000130600720c */ /* 0x000fe20003fa4070 */
[----:B------:R-:W-:Y:S02]  /*0a30*/  IMAD R11, R2, R11, R17 ;  /* 0x0000000b020b7224 */ /* 0x000fe400078e0211 */
[----:B------:R-:W-:Y:S01]  /*0a40*/  IMAD.MOV R18, RZ, RZ, -R14 ;  /* 0x000000ffff127224 */ /* 0x000fe200078e0a0e */
[----:B------:R-:W-:Y:S01]  /*0a50*/  SHF.R.U32.HI R14, RZ, 0x3, R0 ;  /* 0x00000003ff0e7819 */ /* 0x000fe20000011600 */
[----:B------:R-:W-:Y:S01]  /*0a60*/  IMAD.HI.U32 R8, R8, R21, RZ ;  /* 0x0000001508087227 */ /* 0x000fe200078e00ff */
[----:B------:R-:W-:-:S03]  /*0a70*/  ISETP.GT.U32.AND P4, PT, R2, R11, PT ;  /* 0x0000000b0200720c */ /* 0x000fc60003f84070 */
[----:B------:R-:W-:Y:S02]  /*0a80*/  IMAD R15, R2, R18, R15 ;  /* 0x00000012020f7224 */ /* 0x000fe400078e020f */
[----:B------:R-:W-:Y:S02]  /*0a90*/  IMAD R17, R16, 0x110, RZ ;  /* 0x0000011010117824 */ /* 0x000fe400078e02ff */
[----:B------:R-:W-:Y:S01]  /*0aa0*/  IMAD.MOV R8, RZ, RZ, -R8 ;  /* 0x000000ffff087224 */ /* 0x000fe200078e0a08 */
[C---:B------:R-:W-:Y:S01]  /*0ab0*/  ISETP.GT.U32.AND P1, PT, R2.reuse, R15, PT ;  /* 0x0000000f0200720c */ /* 0x040fe20003f24070 */
[----:B------:R-:W-:Y:S01]  /*0ac0*/  @!P5 IMAD.IADD R19, R19, 0x1, -R6 ;  /* 0x000000011313d824 */ /* 0x000fe200078e0a06 */
[----:B------:R-:W-:Y:S01]  /*0ad0*/  LOP3.LUT R33, R17, R33, R14, 0x1e, !PT ;  /* 0x0000002111217212 */ /* 0x000fe200078e1e0e */
[----:B------:R-:W-:Y:S01]  /*0ae0*/  IMAD R17, R2, R8, R21 ;  /* 0x0000000802117224 */ /* 0x000fe200078e0215 */
[----:B------:R-:W-:Y:S01]  /*0af0*/  SHF.R.S32.HI R6, RZ, 0x2, R42 ;  /* 0x00000002ff067819 */ /* 0x000fe2000001142a */
[----:B------:R-:W-:-:S02]  /*0b00*/  @!P4 IMAD.IADD R11, R11, 0x1, -R2 ;  /* 0x000000010b0bc824 */ /* 0x000fc400078e0a02 */
[--C-:B------:R-:W-:Y:S01]  /*0b10*/  @!P3 IMAD.IADD R9, R9, 0x1, -R2.reuse ;  /* 0x000000010909b824 */ /* 0x100fe200078e0a02 */
[----:B------:R-:W-:Y:S01]  /*0b20*/  ISETP.GT.U32.AND P5, PT, R2, R17, PT ;  /* 0x000000110200720c */ /* 0x000fe20003fa4070 */
[----:B------:R-:W-:Y:S01]  /*0b30*/  @!P6 IMAD.MOV R19, RZ, RZ, -R19 ;  /* 0x000000ffff13e224 */ /* 0x000fe200078e0a13 */
[----:B------:R-:W-:Y:S01]  /*0b40*/  ISETP.NE.AND P3, PT, R12, RZ, PT ;  /* 0x000000ff0c00720c */ /* 0x000fe20003f65270 */
[----:B------:R-:W-:Y:S01]  /*0b50*/  IMAD.SHL.U32 R8, R42, 0x2, RZ ;  /* 0x000000022a087824 */ /* 0x000fe200078e00ff */
[C---:B------:R-:W-:Y:S01]  /*0b60*/  ISETP.GT.U32.AND P4, PT, R2.reuse, R9, PT ;  /* 0x000000090200720c */ /* 0x040fe20003f84070 */
[----:B------:R-:W-:Y:S01]  /*0b70*/  @!P1 IMAD.IADD R15, R15, 0x1, -R2 ;  /* 0x000000010f0f9824 */ /* 0x000fe200078e0a02 */
[----:B------:R-:W-:Y:S02]  /*0b80*/  ISETP.GT.U32.AND P1, PT, R2, R11, PT ;  /* 0x0000000b0200720c */ /* 0x000fe40003f24070 */
[----:B------:R-:W-:-:S04]  /*0b90*/  SGXT R6, R6, 0x1 ;  /* 0x000000010606781a */ /* 0x000fc80000000200 */
[----:B------:R-:W-:Y:S01]  /*0ba0*/  LOP3.LUT R21, R6, 0x90, RZ, 0xc0, !PT ;  /* 0x0000009006157812 */ /* 0x000fe200078ec0ff */
[--C-:B------:R-:W-:Y:S01]  /*0bb0*/  @!P5 IMAD.IADD R17, R17, 0x1, -R2.reuse ;  /* 0x000000011111d824 */ /* 0x100fe200078e0a02 */
[----:B------:R-:W-:Y:S01]  /*0bc0*/  ISETP.GT.U32.AND P5, PT, R2, R15, PT ;  /* 0x0000000f0200720c */ /* 0x000fe20003fa4070 */
[----:B------:R-:W-:Y:S01]  /*0bd0*/  IMAD.SHL.U32 R6, R42, 0x40, RZ ;  /* 0x000000402a067824 */ /* 0x000fe200078e00ff */
[----:B------:R-:W-:Y:S01]  /*0be0*/  @!P3 LOP3.LUT R19, RZ, R12, RZ, 0x33, !PT ;  /* 0x0000000cff13b212 */ /* 0x000fe200078e33ff */
[--C-:B------:R-:W-:Y:S01]  /*0bf0*/  @!P4 IMAD.IADD R9, R9, 0x1, -R2.reuse ;  /* 0x000000010909c824 */ /* 0x100fe200078e0a02 */
[----:B------:R-:W-:Y:S01]  /*0c00*/  ISETP.GT.U32.AND P6, PT, R2, R17, PT ;  /* 0x000000110200720c */ /* 0x000fe20003fc4070 */
[----:B------:R-:W-:Y:S01]  /*0c10*/  @!P1 IMAD.IADD R11, R11, 0x1, -R2 ;  /* 0x000000010b0b9824 */ /* 0x000fe200078e0a02 */
[----:B------:R-:W-:Y:S01]  /*0c20*/  ISETP.GE.AND P1, PT, R20, RZ, PT ;  /* 0x000000ff1400720c */ /* 0x000fe20003f26270 */
[----:B------:R-:W-:Y:S01]  /*0c30*/  @!P0 IMAD.MOV R9, RZ, RZ, -R9 ;  /* 0x000000ffff098224 */ /* 0x000fe200078e0a09 */
[----:B------:R-:W-:-:S02]  /*0c40*/  ISETP.GE.AND P4, PT, R7, RZ, PT ;  /* 0x000000ff0700720c */ /* 0x000fc40003f86270 */
[----:B------:R-:W-:Y:S02]  /*0c50*/  ISETP.NE.AND P3, PT, R13, RZ, PT ;  /* 0x000000ff0d00720c */ /* 0x000fe40003f65270 */
[----:B------:R-:W-:Y:S01]  /*0c60*/  LOP3.LUT R21, R21, 0x300, R36, 0xf8, !PT ;  /* 0x0000030015157812 */ /* 0x000fe200078ef824 */
[----:B------:R-:W-:Y:S01]  /*0c70*/  @!P5 IMAD.IADD R15, R15, 0x1, -R2 ;  /* 0x000000010f0fd824 */ /* 0x000fe200078e0a02 */
[----:B------:R-:W-:Y:S02]  /*0c80*/  LOP3.LUT R6, R6, 0x400, RZ, 0xc0, !PT ;  /* 0x0000040006067812 */ /* 0x000fe400078ec0ff */
[----:B------:R-:W-:Y:S01]  /*0c90*/  LOP3.LUT R21, R21, 0x10, R8, 0x78, !PT ;  /* 0x0000001015157812 */ /* 0x000fe200078e7808 */
[----:B------:R-:W-:Y:S01]  /*0ca0*/  @!P6 IMAD.IADD R17, R17, 0x1, -R2 ;  /* 0x000000011111e824 */ /* 0x000fe200078e0a02 */
[----:B------:R-:W-:Y:S01]  /*0cb0*/  LOP3.LUT R2, RZ, R13, RZ, 0x33, !PT ;  /* 0x0000000dff027212 */ /* 0x000fe200078e33ff */
[----:B------:R-:W-:Y:S01]  /*0cc0*/  @!P1 IMAD.MOV R11, RZ, RZ, -R11 ;  /* 0x000000ffff0b9224 */ /* 0x000fe200078e0a0b */
[----:B------:R-:W-:Y:S01]  /*0cd0*/  IADD3 R32, PT, PT, R21, R32, R6 ;  /* 0x0000002015207210 */ /* 0x000fe20007ffe006 */
[----:B------:R-:W-:Y:S01]  /*0ce0*/  @!P2 IMAD.MOV R15, RZ, RZ, -R15 ;  /* 0x000000ffff0fa224 */ /* 0x000fe200078e0a0f */
[C---:B------:R-:W-:Y:S01]  /*0cf0*/  SEL R9, R2.reuse, R9, !P3 ;  /* 0x0000000902097207 */ /* 0x040fe20005800000 */
[----:B------:R-:W-:Y:S01]  /*0d00*/  @!P4 IMAD.MOV R17, RZ, RZ, -R17 ;  /* 0x000000ffff11c224 */ /* 0x000fe200078e0a11 */
[C---:B------:R-:W-:Y:S01]  /*0d10*/  SEL R11, R2.reuse, R11, !P3 ;  /* 0x0000000b020b7207 */ /* 0x040fe20005800000 */
[----:B-----5:R-:W-:Y:S01]  /*0d20*/  IMAD R6, R19, UR11, RZ ;  /* 0x0000000b13067c24 */ /* 0x020fe2000f8e02ff */
[C---:B------:R-:W-:Y:S01]  /*0d30*/  SEL R15, R2.reuse, R15, !P3 ;  /* 0x0000000f020f7207 */ /* 0x040fe20005800000 */
[----:B------:R-:W-:Y:S01]  /*0d40*/  IMAD R9, R9, UR6, RZ ;  /* 0x0000000609097c24 */ /* 0x000fe2000f8e02ff */
[----:B------:R-:W-:Y:S01]  /*0d50*/  SEL R2, R2, R17, !P3 ;  /* 0x0000001102027207 */ /* 0x000fe20005800000 */
[----:B------:R-:W-:Y:S01]  /*0d60*/  IMAD R7, R11, UR6, RZ ;  /* 0x000000060b077c24 */ /* 0x000fe2000f8e02ff */
[----:B------:R-:W-:Y:S01]  /*0d70*/  SHF.R.U32.HI R13, RZ, 0x4, R0 ;  /* 0x00000004ff0d7819 */ /* 0x000fe20000011600 */
[----:B------:R-:W-:Y:S01]  /*0d80*/  IMAD R15, R15, UR6, RZ ;  /* 0x000000060f0f7c24 */ /* 0x000fe2000f8e02ff */
[----:B---3--:R-:W-:Y:S01]  /*0d90*/  IADD3 R31, P1, PT, R9, UR14, RZ ;  /* 0x0000000e091f7c10 */ /* 0x008fe2000ff3e0ff */
[----:B------:R-:W-:Y:S01]  /*0da0*/  IMAD R2, R2, UR6, RZ ;  /* 0x0000000602027c24 */ /* 0x000fe2000f8e02ff */
[----:B------:R-:W-:Y:S01]  /*0db0*/  IADD3 R30, P2, PT, R7, UR14, RZ ;  /* 0x0000000e071e7c10 */ /* 0x000fe2000ff5e0ff */
[----:B------:R-:W-:Y:S01]  /*0dc0*/  USHF.R.S32.HI UR6, URZ, 0x1f, UR4 ;  /* 0x0000001fff067899 */ /* 0x000fe20008011404 */
[----:B------:R-:W-:-:S02]  /*0dd0*/  SHF.R.S32.HI R9, RZ, 0x1f, R9 ;  /* 0x0000001fff097819 */ /* 0x000fc40000011409 */
[----:B------:R-:W-:Y:S02]  /*0de0*/  CS2R R16, SRZ ;  /* 0x0000000000107805 */ /* 0x000fe4000001ff00 */
[----:B------:R-:W-:Y:S01]  /*0df0*/  IADD3 R28, P4, PT, R2, UR14, RZ ;  /* 0x0000000e021c7c10 */ /* 0x000fe2000ff9e0ff */
[----:B------:R-:W-:Y:S01]  /*0e00*/  ULEA.HI UR6, UR6, UR4, URZ, 0x5 ;  /* 0x0000000406067291 */ /* 0x000fe2000f8f28ff */
[----:B------:R-:W-:Y:S02]  /*0e10*/  SHF.R.S32.HI R7, RZ, 0x1f, R7 ;  /* 0x0000001fff077819 */ /* 0x000fe40000011407 */
[----:B------:R-:W-:Y:S02]  /*0e20*/  CS2R R18, SRZ ;  /* 0x0000000000127805 */ /* 0x000fe4000001ff00 */
[----:B------:R-:W-:Y:S02]  /*0e30*/  SHF.R.S32.HI R2, RZ, 0x1f, R2 ;  /* 0x0000001fff027819 */ /* 0x000fe40000011402 */
[----:B------:R-:W-:-:S02]  /*0e40*/  CS2R R20, SRZ ;  /* 0x0000000000147805 */ /* 0x000fc4000001ff00 */
[----:B------:R-:W-:Y:S01]  /*0e50*/  IADD3.X R10, PT, PT, R9, UR15, RZ, P1, !PT ;  /* 0x0000000f090a7c10 */ /* 0x000fe20008ffe4ff */
[----:B------:R-:W-:Y:S01]  /*0e60*/  USHF.L.U32 UR4, UR10, 0x5, URZ ;  /* 0x000000050a047899 */ /* 0x000fe200080006ff */
[----:B------:R-:W-:Y:S01]  /*0e70*/  IADD3.X R9, PT, PT, R7, UR15, RZ, P2, !PT ;  /* 0x0000000f07097c10 */ /* 0x000fe200097fe4ff */
[----:B------:R-:W-:Y:S01]  /*0e80*/  USHF.R.S32.HI UR6, URZ, 0x5, UR6 ;  /* 0x00000005ff067899 */ /* 0x000fe20008011406 */
[----:B------:R-:W-:Y:S02]  /*0e90*/  IADD3.X R7, PT, PT, R2, UR15, RZ, P4, !PT ;  /* 0x0000000f02077c10 */ /* 0x000fe4000a7fe4ff */
[----:B------:R-:W-:Y:S02]  /*0ea0*/  SHF.R.S32.HI R2, RZ, 0x7, R42 ;  /* 0x00000007ff027819 */ /* 0x000fe4000001142a */
[----:B------:R-:W-:Y:S02]  /*0eb0*/  IADD3 R29, P3, PT, R15, UR14, RZ ;  /* 0x0000000e0f1d7c10 */ /* 0x000fe4000ff7e0ff */
[----:B------:R-:W-:-:S02]  /*0ec0*/  SGXT R0, R2, 0x1 ;  /* 0x000000010200781a */ /* 0x000fc40000000200 */
[----:B------:R-:W-:Y:S02]  /*0ed0*/  IADD3 R11, P0, PT, R6, UR12, RZ ;  /* 0x0000000c060b7c10 */ /* 0x000fe4000ff1e0ff */
[----:B------:R-:W-:Y:S02]  /*0ee0*/  SHF.R.S32.HI R8, RZ, 0x1f, R15 ;  /* 0x0000001fff087819 */ /* 0x000fe4000001140f */
[----:B------:R-:W-:Y:S01]  /*0ef0*/  LOP3.LUT R41, R0, 0x90, RZ, 0xc0, !PT ;  /* 0x0000009000297812 */ /* 0x000fe200078ec0ff */
[----:B------:R-:W-:Y:S01]  /*0f00*/  IMAD.SHL.U32 R0, R44, 0x20, RZ ;  /* 0x000000202c007824 */ /* 0x000fe200078e00ff */
[----:B------:R-:W-:Y:S01]  /*0f10*/  LOP3.LUT R2, R13, 0x1ff, R42, 0x78, !PT ;  /* 0x000001ff0d027812 */ /* 0x000fe200078e782a */
[----:B------:R-:W-:Y:S01]  /*0f20*/  IMAD R44, R46, R44, RZ ;  /* 0x0000002c2e2c7224 */ /* 0x000fe200078e02ff */
[----:B------:R-:W-:Y:S02]  /*0f30*/  IADD3.X R8, PT, PT, R8, UR15, RZ, P3, !PT ;  /* 0x0000000f08087c10 */ /* 0x000fe40009ffe4ff */
[----:B------:R-:W-:-:S02]  /*0f40*/  LEA.HI.X.SX32 R6, R6, UR13, 0x1, P0 ;  /* 0x0000000d06067c11 */ /* 0x000fc400080f0eff */
[----:B------:R-:W-:Y:S02]  /*0f50*/  LOP3.LUT R41, R41, 0x17f, R42, 0x78, !PT ;  /* 0x0000017f29297812 */ /* 0x000fe400078e782a */
[----:B------:R-:W-:-:S07]  /*0f60*/  LOP3.LUT R43, R2, 0x20, RZ, 0x3c, !PT ;  /* 0x00000020022b7812 */ /* 0x000fce00078e3cff */
.L_x_2:
[----:B------:R-:W-:Y:S02]  /*0f70*/  SHF.R.U32.HI R12, RZ, 0x6, R42 ;  /* 0x00000006ff0c7819 */ /* 0x000fe4000001162a */
[----:B------:R-:W-:Y:S02]  /*0f80*/  IADD3 R26, P2, PT, R4, R11, RZ ;  /* 0x0000000b041a7210 */ /* 0x000fe40007f5e0ff */
[----:B------:R-:W-:Y:S02]  /*0f90*/  SGXT.U32 R12, R12, 0x3 ;  /* 0x000000030c0c781a */ /* 0x000fe40000000000 */
[----:B------:R-:W-:Y:S02]  /*0fa0*/  PRMT R39, RZ, 0x7610, R39 ;  /* 0x00007610ff277816 */ /* 0x000fe40000000027 */
[C---:B------:R-:W-:Y:S02]  /*0fb0*/  ISETP.GE.AND P1, PT, R12.reuse, UR7, PT ;  /* 0x000000070c007c0c */ /* 0x040fe4000bf26270 */
[----:B------:R-:W-:-:S02]  /*0fc0*/  LOP3.LUT R12, R12, 0x10, RZ, 0xfc, !PT ;  /* 0x000000100c0c7812 */ /* 0x000fc400078efcff */
[----:B------:R-:W-:Y:S02]  /*0fd0*/  LEA.HI.X.SX32 R27, R4, R6, 0x1, P2 ;  /* 0x00000006041b7211 */ /* 0x000fe400010f0eff */
[----:B------:R-:W-:Y:S02]  /*0fe0*/  ISETP.GE.AND P0, PT, R12, UR7, PT ;  /* 0x000000070c007c0c */ /* 0x000fe4000bf06270 */
[----:B------:R-:W-:Y:S02]  /*0ff0*/  LEA.HI R12, R42, 0x8, RZ, 0x1a ;  /* 0x000000082a0c7811 */ /* 0x000fe400078fd0ff */
[----:B------:R-:W-:Y:S02]  /*1000*/  ISETP.GE.AND P5, PT, R46, UR7, PT ;  /* 0x000000072e007c0c */ /* 0x000fe4000bfa6270 */
[----:B------:R-:W-:Y:S01]  /*1010*/  ISETP.GE.AND P4, PT, R12, UR7, PT ;  /* 0x000000070c007c0c */ /* 0x000fe2000bf86270 */
[----:B------:R0:W2:Y:S01]  /*1020*/  @!P1 LDG.E.U8 R39, desc[UR8][R26.64] ;  /* 0x000000081a279981 */ /* 0x0000a2000c1e1100 */
[----:B------:R-:W-:-:S02]  /*1030*/  IADD3 R14, P2, PT, R3, R11, RZ ;  /* 0x0000000b030e7210 */ /* 0x000fc40007f5e0ff */
[-C--:B------:R-:W-:Y:S02]  /*1040*/  IADD3 R24, P3, PT, R5, R11.reuse, RZ ;  /* 0x0000000b05187210 */ /* 0x080fe40007f7e0ff */
[----:B------:R-:W-:Y:S02]  /*1050*/  IADD3 R12, P1, PT, R44, R11, RZ ;  /* 0x0000000b2c0c7210 */ /* 0x000fe40007f3e0ff */
[----:B------:R-:W-:Y:S02]  /*1060*/  PRMT R47, RZ, 0x7610, R47 ;  /* 0x00007610ff2f7816 */ /* 0x000fe4000000002f */
[-C--:B------:R-:W-:Y:S02]  /*1070*/  LEA.HI.X.SX32 R15, R3, R6.reuse, 0x1, P2 ;  /* 0x00000006030f7211 */ /* 0x080fe400010f0eff */
[----:B------:R-:W-:Y:S02]  /*1080*/  PRMT R48, RZ, 0x7610, R48 ;  /* 0x00007610ff307816 */ /* 0x000fe40000000030 */
[----:B------:R-:W-:Y:S01]  /*1090*/  PRMT R50, RZ, 0x7610, R50 ;  /* 0x00007610ff327816 */ /* 0x000fe20000000032 */
[----:B------:R-:W3:Y:S01]  /*10a0*/  @!P0 LDG.E.U8 R47, desc[UR8][R14.64] ;  /* 0x000000080e2f8981 */ /* 0x000ee2000c1e1100 */
[----:B------:R-:W-:-:S02]  /*10b0*/  LEA.HI.X.SX32 R25, R5, R6, 0x1, P3 ;  /* 0x0000000605197211 */ /* 0x000fc400018f0eff */
[----:B------:R-:W-:-:S03]  /*10c0*/  LEA.HI.X.SX32 R13, R44, R6, 0x1, P1 ;  /* 0x000000062c0d7211 */ /* 0x000fc600008f0eff */
[----:B------:R1:W4:Y:S04]  /*10d0*/  @!P4 LDG.E.U8 R48, desc[UR8][R24.64] ;  /* 0x000000081830c981 */ /* 0x000328000c1e1100 */
[----:B------:R5:W4:Y:S01]  /*10e0*/  @!P5 LDG.E.U8 R50, desc[UR8][R12.64] ;  /* 0x000000080c32d981 */ /* 0x000b22000c1e1100 */
[----:B------:R-:W-:Y:S01]  /*10f0*/  BAR.SYNC.DEFER_BLOCKING 0x0 ;  /* 0x0000000000007b1d */ /* 0x000fe20000010000 */
[----:B0-----:R-:W-:Y:S02]  /*1100*/  LOP3.LUT R26, R42, 0x1f, RZ, 0xc0, !PT ;  /* 0x0000001f2a1a7812 */ /* 0x001fe400078ec0ff */
[----:B------:R-:W-:Y:S02]  /*1110*/  IADD3 RZ, P0, PT, R45, R28, RZ ;  /* 0x0000001c2dff7210 */ /* 0x000fe40007f1e0ff */
[----:B------:R-:W-:-:S02]  /*1120*/  SHF.R.S32.HI R49, RZ, 0x1f, R45 ;  /* 0x0000001fff317819 */ /* 0x000fc4000001142d */
[----:B------:R-:W-:Y:S02]  /*1130*/  ISETP.GE.AND P3, PT, R26, UR7, PT ;  /* 0x000000071a007c0c */ /* 0x000fe4000bf66270 */
[----:B------:R-:W-:Y:S01]  /*1140*/  IADD3 RZ, P1, PT, R45, R30, RZ ;  /* 0x0000001e2dff7210 */ /* 0x000fe20007f3e0ff */
[----:B------:R-:W-:Y:S01]  /*1150*/  IMAD.X R27, R49, 0x1, R7, P0 ;  /* 0x00000001311b7824 */ /* 0x000fe200000e0607 */
[C---:B------:R-:W-:Y:S02]  /*1160*/  IADD3 RZ, P0, PT, R45.reuse, R31, RZ ;  /* 0x0000001f2dff7210 */ /* 0x040fe40007f1e0ff */
[C---:B------:R-:W-:Y:S01]  /*1170*/  IADD3 RZ, P2, PT, R45.reuse, R29, RZ ;  /* 0x0000001d2dff7210 */ /* 0x040fe20007f5e0ff */
[C---:B------:R-:W-:Y:S01]  /*1180*/  IMAD.IADD R26, R45.reuse, 0x1, R28 ;  /* 0x000000012d1a7824 */ /* 0x040fe200078e021c */
[----:B------:R-:W-:Y:S01]  /*1190*/  PRMT R38, RZ, 0x7610, R38 ;  /* 0x00007610ff267816 */ /* 0x000fe20000000026 */
[C---:B-1----:R-:W-:Y:S01]  /*11a0*/  IMAD.IADD R24, R45.reuse, 0x1, R29 ;  /* 0x000000012d187824 */ /* 0x042fe200078e021d */
[----:B------:R-:W-:Y:S01]  /*11b0*/  PRMT R58, RZ, 0x7610, R58 ;  /* 0x00007610ff3a7816 */ /* 0x000fe2000000003a */
[----:B------:R-:W-:Y:S01]  /*11c0*/  IMAD.IADD R14, R45, 0x1, R30 ;  /* 0x000000012d0e7824 */ /* 0x000fe200078e021e */
[----:B------:R-:W-:Y:S01]  /*11d0*/  PRMT R56, RZ, 0x7610, R56 ;  /* 0x00007610ff387816 */ /* 0x000fe20000000038 */
[----:B------:R-:W-:Y:S01]  /*11e0*/  IMAD.X R25, R49, 0x1, R8, P2 ;  /* 0x0000000131197824 */ /* 0x000fe200010e0608 */
[----:B------:R-:W-:Y:S01]  /*11f0*/  PRMT R60, RZ, 0x7610, R60 ;  /* 0x00007610ff3c7816 */ /* 0x000fe2000000003c */
[----:B-----5:R-:W-:-:S02]  /*1200*/  IMAD.IADD R12, R45, 0x1, R31 ;  /* 0x000000012d0c7824 */ /* 0x020fc400078e021f */
[C---:B------:R-:W-:Y:S02]  /*1210*/  IMAD.X R15, R49.reuse, 0x1, R9, P1 ;  /* 0x00000001310f7824 */ /* 0x040fe400008e0609 */
[----:B------:R-:W-:Y:S01]  /*1220*/  IMAD.X R13, R49, 0x1, R10, P0 ;  /* 0x00000001310d7824 */ /* 0x000fe200000e060a */
[----:B--2---:R-:W-:Y:S04]  /*1230*/  STS.U8 [R2+UR5], R39 ;  /* 0x0000002702007988 */ /* 0x004fe80008000005 */
[----:B---3--:R-:W-:Y:S04]  /*1240*/  STS.U8 [R2+UR5+0x400], R47 ;  /* 0x0004002f02007988 */ /* 0x008fe80008000005 */
[----:B----4-:R-:W-:Y:S04]  /*1250*/  STS.U8 [R43+UR5+0x200], R48 ;  /* 0x000200302b007988 */ /* 0x010fe80008000005 */
[----:B------:R-:W-:Y:S01]  /*1260*/  STS.U8 [R43+UR5+0x600], R50 ;  /* 0x000600322b007988 */ /* 0x000fe20008000005 */
[----:B------:R-:W-:Y:S06]  /*1270*/  BAR.SYNC.DEFER_BLOCKING 0x0 ;  /* 0x0000000000007b1d */ /* 0x000fec0000010000 */
[----:B------:R0:W2:Y:S04]  /*1280*/  @!P3 LDG.E.U8 R38, desc[UR8][R26.64] ;  /* 0x000000081a26b981 */ /* 0x0000a8000c1e1100 */
[----:B------:R1:W3:Y:S04]  /*1290*/  @!P3 LDG.E.U8 R58, desc[UR8][R24.64] ;  /* 0x00000008183ab981 */ /* 0x0002e8000c1e1100 */
[----:B------:R-:W4:Y:S04]  /*12a0*/  @!P3 LDG.E.U8 R56, desc[UR8][R14.64] ;  /* 0x000000080e38b981 */ /* 0x000f28000c1e1100 */
[----:B------:R-:W5:Y:S04]  /*12b0*/  @!P3 LDG.E.U8 R60, desc[UR8][R12.64] ;  /* 0x000000080c3cb981 */ /* 0x000f68000c1e1100 */
[----:B------:R-:W-:Y:S04]  /*12c0*/  LDS.U8 R39, [R33+UR5] ;  /* 0x0000000521277984 */ /* 0x000fe80008000000 */
[----:B------:R-:W1:Y:S04]  /*12d0*/  LDS.U8 R55, [R33+UR5+0x40] ;  /* 0x0000400521377984 */ /* 0x000e680008000000 */
[----:B------:R-:W-:Y:S04]  /*12e0*/  LDS.U8 R47, [R33+UR5+0x88] ;  /* 0x00008805212f7984 */ /* 0x000fe80008000000 */
[----:B------:R-:W-:Y:S04]  /*12f0*/  LDS.U8 R48, [R33+UR5+0xc8] ;  /* 0x0000c80521307984 */ /* 0x000fe80008000000 */
[----:B------:R-:W-:Y:S04]  /*1300*/  LDS.U8 R57, [R33+UR5+0x8] ;  /* 0x0000080521397984 */ /* 0x000fe80008000000 */
[----:B------:R-:W1:Y:S04]  /*1310*/  LDS.U8 R59, [R33+UR5+0x48] ;  /* 0x00004805213b7984 */ /* 0x000e680008000000 */
[----:B------:R-:W-:Y:S04]  /*1320*/  LDS.U8 R49, [R33+UR5+0x80] ;  /* 0x0000800521317984 */ /* 0x000fe80008000000 */
[----:B------:R-:W-:Y:S04]  /*1330*/  LDS.U8 R50, [R33+UR5+0xc0] ;  /* 0x0000c00521327984 */ /* 0x000fe80008000000 */
[----:B0-----:R-:W-:Y:S04]  /*1340*/  LDS.U8 R27, [R33+UR5+0x400] ;  /* 0x00040005211b7984 */ /* 0x001fe80008000000 */
[----:B------:R-:W0:Y:S04]  /*1350*/  LDS.U8 R26, [R33+UR5+0x440] ;  /* 0x00044005211a7984 */ /* 0x000e280008000000 */
[----:B------:R-:W-:Y:S04]  /*1360*/  LDS.U8 R51, [R33+UR5+0x488] ;  /* 0x0004880521337984 */ /* 0x000fe80008000000 */
[----:B------:R-:W-:Y:S04]  /*1370*/  LDS.U8 R52, [R33+UR5+0x4c8] ;  /* 0x0004c80521347984 */ /* 0x000fe80008000000 */
[----:B-1----:R-:W-:Y:S04]  /*1380*/  LDS.U8 R24, [R33+UR5+0x408] ;  /* 0x0004080521187984 */ /* 0x002fe80008000000 */
[----:B------:R-:W1:Y:S04]  /*1390*/  LDS.U8 R25, [R33+UR5+0x448] ;  /* 0x0004480521197984 */ /* 0x000e680008000000 */
[----:B------:R-:W-:Y:S04]  /*13a0*/  LDS.U8 R53, [R33+UR5+0x480] ;  /* 0x0004800521357984 */ /* 0x000fe80008000000 */
[----:B------:R-:W1:Y:S01]  /*13b0*/  LDS.U8 R54, [R33+UR5+0x4c0] ;  /* 0x0004c00521367984 */ /* 0x000e620008000000 */
[----:B------:R-:W-:Y:S01]  /*13c0*/  BAR.SYNC.DEFER_BLOCKING 0x0 ;  /* 0x0000000000007b1d */ /* 0x000fe20000010000 */
[----:B------:R-:W-:-:S02]  /*13d0*/  IMAD R39, R55, 0x100, R39 ;  /* 0x0000010037277824 */ /* 0x000fc400078e0227 */
[----:B------:R-:W-:Y:S02]  /*13e0*/  IMAD R57, R59, 0x100, R57 ;  /* 0x000001003b397824 */ /* 0x000fe400078e0239 */
[----:B0-----:R-:W-:-:S05]  /*13f0*/  IMAD R26, R26, 0x100, R27 ;  /* 0x000001001a1a7824 */ /* 0x001fca00078e021b */
[----:B------:R-:W-:Y:S01]  /*1400*/  F2FP.F16.E4M3.UNPACK_B R26, R26 ;  /* 0x0000001aff1a723e */ /* 0x000fe200020006ff */
[----:B-1----:R-:W-:Y:S01]  /*1410*/  IMAD R27, R25, 0x100, R24 ;  /* 0x00000100191b7824 */ /* 0x002fe200078e0218 */
[----:B------:R-:W-:Y:S02]  /*1420*/  F2FP.F16.E4M3.UNPACK_B R24, R39 ;  /* 0x00000027ff18723e */ /* 0x000fe400020006ff */
[----:B------:R-:W-:Y:S02]  /*1430*/  F2FP.F16.E4M3.UNPACK_B R25, R57 ;  /* 0x00000039ff19723e */ /* 0x000fe400020006ff */
[----:B------:R-:W-:Y:S01]  /*1440*/  F2FP.F16.E4M3.UNPACK_B R27, R27 ;  /* 0x0000001bff1b723e */ /* 0x000fe200020006ff */
[----:B------:R-:W-:Y:S02]  /*1450*/  IMAD R47, R48, 0x100, R47 ;  /* 0x00000100302f7824 */ /* 0x000fe400078e022f */
[----:B------:R-:W-:Y:S02]  /*1460*/  IMAD R49, R50, 0x100, R49 ;  /* 0x0000010032317824 */ /* 0x000fe400078e0231 */
[----:B------:R-:W-:-:S02]  /*1470*/  IMAD R51, R52, 0x100, R51 ;  /* 0x0000010034337824 */ /* 0x000fc400078e0233 */
[----:B------:R-:W-:Y:S01]  /*1480*/  IMAD R53, R54, 0x100, R53 ;  /* 0x0000010036357824 */ /* 0x000fe200078e0235 */
[----:B------:R-:W-:-:S04]  /*1490*/  UIADD3 UR6, UPT, UPT, UR6, -0x1, URZ ;  /* 0xffffffff06067890 */ /* 0x000fc8000fffe0ff */
[----:B------:R-:W-:Y:S02]  /*14a0*/  UISETP.NE.U32.AND UP0, UPT, UR6, URZ, UPT ;  /* 0x000000ff0600728c */ /* 0x000fe4000bf05070 */
[----:B------:R-:W-:Y:S02]  /*14b0*/  USHF.R.S32.HI UR10, URZ, 0x1f, UR4 ;  /* 0x0000001fff0a7899 */ /* 0x000fe40008011404 */
[----:B------:R-:W-:Y:S02]  /*14c0*/  IADD3 R31, P0, PT, R31, UR4, RZ ;  /* 0x000000041f1f7c10 */ /* 0x000fe4000ff1e0ff */
[----:B------:R-:W-:Y:S02]  /*14d0*/  IADD3 R30, P1, PT, R30, UR4, RZ ;  /* 0x000000041e1e7c10 */ /* 0x000fe4000ff3e0ff */
[----:B------:R-:W-:Y:S02]  /*14e0*/  IADD3 R29, P2, PT, R29, UR4, RZ ;  /* 0x000000041d1d7c10 */ /* 0x000fe4000ff5e0ff */
[----:B------:R-:W-:-:S02]  /*14f0*/  IADD3 R28, P3, PT, R28, UR4, RZ ;  /* 0x000000041c1c7c10 */ /* 0x000fc4000ff7e0ff */
[----:B------:R-:W-:Y:S02]  /*1500*/  IADD3 R11, P4, PT, R0, R11, RZ ;  /* 0x0000000b000b7210 */ /* 0x000fe40007f9e0ff */
[----:B------:R-:W-:Y:S02]  /*1510*/  IADD3.X R10, PT, PT, R10, UR10, RZ, P0, !PT ;  /* 0x0000000a0a0a7c10 */ /* 0x000fe400087fe4ff */
[----:B------:R-:W-:Y:S02]  /*1520*/  IADD3.X R9, PT, PT, R9, UR10, RZ, P1, !PT ;  /* 0x0000000a09097c10 */ /* 0x000fe40008ffe4ff */
[----:B------:R-:W-:Y:S02]  /*1530*/  IADD3.X R8, PT, PT, R8, UR10, RZ, P2, !PT ;  /* 0x0000000a08087c10 */ /* 0x000fe400097fe4ff */
[----:B------:R-:W-:Y:S02]  /*1540*/  IADD3.X R7, PT, PT, R7, UR10, RZ, P3, !PT ;  /* 0x0000000a07077c10 */ /* 0x000fe40009ffe4ff */
[----:B------:R-:W-:Y:S01]  /*1550*/  LEA.HI.X.SX32 R6, R0, R6, 0x1, P4 ;  /* 0x0000000600067211 */ /* 0x000fe200020f0eff */
[----:B------:R-:W-:Y:S01]  /*1560*/  UIADD3 UR7, UPT, UPT, UR7, -0x20, URZ ;  /* 0xffffffe007077890 */ /* 0x000fe2000fffe0ff */
[----:B--2---:R-:W-:Y:S04]  /*1570*/  STS.U8 [R41+UR5], R38 ;  /* 0x0000002629007988 */ /* 0x004fe80008000005 */
[----:B---3--:R-:W-:Y:S04]  /*1580*/  STS.U8 [R41+UR5+0x200], R58 ;  /* 0x0002003a29007988 */ /* 0x008fe80008000005 */
[----:B----4-:R-:W-:Y:S04]  /*1590*/  STS.U8 [R41+UR5+0x400], R56 ;  /* 0x0004003829007988 */ /* 0x010fe80008000005 */
[----:B-----5:R-:W-:Y:S01]  /*15a0*/  STS.U8 [R41+UR5+0x600], R60 ;  /* 0x0006003c29007988 */ /* 0x020fe20008000005 */
[----:B------:R-:W-:Y:S06]  /*15b0*/  BAR.SYNC.DEFER_BLOCKING 0x0 ;  /* 0x0000000000007b1d */ /* 0x000fec0000010000 */
[----:B------:R-:W0:Y:S02]  /*15c0*/  LDSM.16.M88.4 R12, [R32] ;  /* 0x00000000200c783b */ /* 0x000e240000000200 */
[----:B0-----:R-:W-:-:S02]  /*15d0*/  F2FP.F16.E4M3.UNPACK_B R38, R12 ;  /* 0x0000000cff26723e */ /* 0x001fc400020006ff */
[----:B------:R-:W-:-:S07]  /*15e0*/  F2FP.F16.E4M3.UNPACK_B R39, R13 ;  /* 0x0000000dff27723e */ /* 0x000fce00020006ff */
[----:B------:R-:W-:Y:S01]  /*15f0*/  HMMA.16816.F32 R16, R24, R38, R16 ;  /* 0x000000261810723c */ /* 0x000fe20000001810 */
[----:B------:R-:W-:Y:S02]  /*1600*/  F2FP.F16.E4M3.UNPACK_B R38, R14 ;  /* 0x0000000eff26723e */ /* 0x000fe400020006ff */
[----:B------:R-:W-:-:S07]  /*1610*/  F2FP.F16.E4M3.UNPACK_B R39, R15 ;  /* 0x0000000fff27723e */ /* 0x000fce00020006ff */
[----:B------:R-:W-:Y:S01]  /*1620*/  HMMA.16816.F32 R20, R24, R38, R20 ;  /* 0x000000261814723c */ /* 0x000fe20000001814 */
[----:B------:R-:W-:Y:S02]  /*1630*/  F2FP.F16.E4M3.UNPACK_B R24, R47 ;  /* 0x0000002fff18723e */ /* 0x000fe400020006ff */
[----:B------:R-:W-:Y:S02]  /*1640*/  F2FP.F16.E4M3.UNPACK_B R25, R49 ;  /* 0x00000031ff19723e */ /* 0x000fe400020006ff */
[----:B------:R-:W-:Y:S02]  /*1650*/  F2FP.F16.E4M3.UNPACK_B R26, R51 ;  /* 0x00000033ff1a723e */ /* 0x000fe400020006ff */
[----:B------:R-:W-:Y:S02]  /*1660*/  F2FP.F16.E4M3.UNPACK_B R27, R53 ;  /* 0x00000035ff1b723e */ /* 0x000fe400020006ff */
[----:B------:R-:W-:Y:S02]  /*1670*/  F2FP.F16.E4M3.UNPACK_B R12, R12.H1 ;  /* 0x0000000cff0c723e */ /* 0x000fe400030006ff */
[----:B------:R-:W-:-:S02]  /*1680*/  F2FP.F16.E4M3.UNPACK_B R13, R13.H1 ;  /* 0x0000000dff0d723e */ /* 0x000fc400030006ff */
[----:B------:R-:W-:Y:S02]  /*1690*/  F2FP.F16.E4M3.UNPACK_B R14, R14.H1 ;  /* 0x0000000eff0e723e */ /* 0x000fe400030006ff */
[----:B------:R-:W-:-:S03]  /*16a0*/  F2FP.F16.E4M3.UNPACK_B R15, R15.H1 ;  /* 0x0000000fff0f723e */ /* 0x000fc600030006ff */
[C---:B------:R-:W-:Y:S08]  /*16b0*/  HMMA.16816.F32 R16, R24.reuse, R12, R16 ;  /* 0x0000000c1810723c */ /* 0x040ff00000001810 */
[----:B------:R-:W-:Y:S01]  /*16c0*/  HMMA.16816.F32 R20, R24, R14, R20 ;  /* 0x0000000e1814723c */ /* 0x000fe20000001814 */
[----:B------:R-:W-:-:S04]  /*16d0*/  NOP ;  /* 0x0000000000007918 */ /* 0x000fc80000000000 */
[----:B------:R-:W-:-:S15]  /*16e0*/  BRA.U UP0, `(.L_x_2) ;  /* 0xfffffff900207547 */ /* 0x000fde000b83ffff */
.L_x_1:
[--C-:B------:R-:W-:Y:S01]  /*16f0*/  SHF.R.U32.HI R0, RZ, 0x4, R42.reuse ;  /* 0x00000004ff007819 */ /* 0x100fe2000001162a */
[----:B------:R-:W0:Y:S08]  /*1700*/  S2UR UR5, SR_CgaCtaId ;  /* 0x00000000000579c3 */ /* 0x000e300000008800 */
[----:B------:R-:W-:Y:S01]  /*1710*/  BAR.SYNC.DEFER_BLOCKING 0x0 ;  /* 0x0000000000007b1d */ /* 0x000fe20000010000 */
[----:B------:R-:W-:Y:S01]  /*1720*/  F2FP.SATFINITE.E4M3.F32.PACK_AB_MERGE_C R16, R17, R16, RZ ;  /* 0x000000101110723e */ /* 0x000fe200048070ff */
[----:B------:R-:W-:Y:S01]  /*1730*/  IMAD.SHL.U32 R2, R42, 0x80, RZ ;  /* 0x000000802a027824 */ /* 0x000fe200078e00ff */
[----:B------:R-:W-:Y:S01]  /*1740*/  LOP3.LUT R3, R0, 0x2, RZ, 0xc0, !PT ;  /* 0x0000000200037812 */ /* 0x000fe200078ec0ff */
[----:B------:R-:W-:Y:S01]  /*1750*/  IMAD.SHL.U32 R9, R42, 0x4, RZ ;  /* 0x000000042a097824 */ /* 0x000fe200078e00ff */
[----:B------:R-:W-:Y:S01]  /*1760*/  SHF.R.U32.HI R0, RZ, 0x1, R42 ;  /* 0x00000001ff007819 */ /* 0x000fe2000001162a */
[----:B------:R-:W-:Y:S01]  /*1770*/  UMOV UR4, 0x400 ;  /* 0x0000040000047882 */ /* 0x000fe20000000000 */
[----:B------:R-:W-:Y:S01]  /*1780*/  LOP3.LUT R3, R3, 0x200, R36, 0xf8, !PT ;  /* 0x0000020003037812 */ /* 0x000fe200078ef824 */
[----:B------:R-:W1:Y:S01]  /*1790*/  LDCU.128 UR12, c[0x0][0x390] ;  /* 0x00007200ff0c77ac */ /* 0x000e620008000c00 */
[----:B------:R-:W-:Y:S01]  /*17a0*/  F2FP.SATFINITE.E4M3.F32.PACK_AB_MERGE_C R21, R21, R20, RZ ;  /* 0x000000141515723e */ /* 0x000fe200048070ff */
[----:B------:R-:W-:Y:S01]  /*17b0*/  IMAD.IADD R46, R46, 0x1, R37 ;  /* 0x000000012e2e7824 */ /* 0x000fe200078e0225 */
[----:B------:R-:W-:Y:S01]  /*17c0*/  LOP3.LUT R7, R3, 0x80, R0, 0xf8, !PT ;  /* 0x0000008003077812 */ /* 0x000fe200078ef800 */
[----:B------:R-:W-:Y:S01]  /*17d0*/  IMAD.SHL.U32 R0, R42, 0x20, RZ ;  /* 0x000000202a007824 */ /* 0x000fe200078e00ff */
[----:B------:R-:W-:-:S02]  /*17e0*/  F2FP.SATFINITE.E4M3.F32.PACK_AB_MERGE_C R18, R19, R18, RZ ;  /* 0x000000121312723e */ /* 0x000fc400048070ff */
[----:B------:R-:W-:Y:S01]  /*17f0*/  F2FP.SATFINITE.E4M3.F32.PACK_AB_MERGE_C R23, R23, R22, RZ ;  /* 0x000000161717723e */ /* 0x000fe200048070ff */
[----:B------:R-:W2:Y:S01]  /*1800*/  LDC R19, c[0x0][0x3b8] ;  /* 0x0000ee00ff137b82 */ /* 0x000ea20000000800 */
[----:B------:R-:W-:Y:S02]  /*1810*/  ISETP.NE.U32.AND P0, PT, R35, RZ, PT ;  /* 0x000000ff2300720c */ /* 0x000fe40003f05070 */
[----:B------:R-:W-:Y:S02]  /*1820*/  LOP3.LUT R3, R0, 0x60, RZ, 0xc0, !PT ;  /* 0x0000006000037812 */ /* 0x000fe400078ec0ff */
[C---:B------:R-:W-:Y:S02]  /*1830*/  PRMT R11, R21.reuse, 0x7604, R16 ;  /* 0x00007604150b7816 */ /* 0x040fe40000000010 */
[----:B------:R-:W-:Y:S01]  /*1840*/  LOP3.LUT R0, R16, 0xffff, RZ, 0xc0, !PT ;  /* 0x0000ffff10007812 */ /* 0x000fe200078ec0ff */
[----:B0-----:R-:W-:Y:S01]  /*1850*/  ULEA UR4, UR5, UR4, 0x18 ;  /* 0x0000000405047291 */ /* 0x001fe2000f8ec0ff */
[----:B------:R-:W-:Y:S01]  /*1860*/  LOP3.LUT R21, R21, 0xffff, RZ, 0xc0, !PT ;  /* 0x0000ffff15157812 */ /* 0x000fe200078ec0ff */
[----:B------:R-:W0:Y:S01]  /*1870*/  LDCU UR5, c[0x0][0x3b4] ;  /* 0x00007680ff0577ac */ /* 0x000e220008000800 */
[----:B------:R-:W-:-:S02]  /*1880*/  LOP3.LUT R5, R18, 0xffff, RZ, 0xc0, !PT ;  /* 0x0000ffff12057812 */ /* 0x000fc400078ec0ff */
[C---:B------:R-:W-:Y:S02]  /*1890*/  PRMT R13, R23.reuse, 0x7604, R18 ;  /* 0x00007604170d7816 */ /* 0x040fe40000000012 */
[----:B------:R-:W-:Y:S02]  /*18a0*/  LOP3.LUT R23, R23, 0xffff, RZ, 0xc0, !PT ;  /* 0x0000ffff17177812 */ /* 0x000fe400078ec0ff */
[----:B------:R-:W-:Y:S02]  /*18b0*/  SEL R4, RZ, 0x840, !P0 ;  /* 0x00000840ff047807 */ /* 0x000fe40004000000 */
[----:B------:R-:W-:Y:S02]  /*18c0*/  LOP3.LUT R6, R3, 0x1c, R42, 0xf8, !PT ;  /* 0x0000001c03067812 */ /* 0x000fe400078ef82a */
[----:B------:R-:W-:Y:S02]  /*18d0*/  LOP3.LUT R8, R2, 0xc00, RZ, 0xc0, !PT ;  /* 0x00000c0002087812 */ /* 0x000fe400078ec0ff */
[----:B------:R-:W-:-:S02]  /*18e0*/  SHF.R.U32.HI R0, RZ, 0x8, R0 ;  /* 0x00000008ff007819 */ /* 0x000fc40000011600 */
[----:B------:R-:W-:Y:S02]  /*18f0*/  SHF.R.U32.HI R3, RZ, 0x8, R21 ;  /* 0x00000008ff037819 */ /* 0x000fe40000011615 */
[----:B------:R-:W-:Y:S02]  /*1900*/  SHF.R.U32.HI R2, RZ, 0x8, R5 ;  /* 0x00000008ff027819 */ /* 0x000fe40000011605 */
[----:B------:R-:W-:Y:S02]  /*1910*/  SHF.R.U32.HI R5, RZ, 0x8, R23 ;  /* 0x00000008ff057819 */ /* 0x000fe40000011617 */
[----:B------:R-:W-:Y:S02]  /*1920*/  LOP3.LUT R4, R7, R6, R4, 0xf6, !PT ;  /* 0x0000000607047212 */ /* 0x000fe400078ef604 */
[----:B------:R-:W-:Y:S02]  /*1930*/  PRMT R3, R3, 0x7604, R0 ;  /* 0x0000760403037816 */ /* 0x000fe40000000000 */
[----:B------:R-:W-:Y:S01]  /*1940*/  PRMT R5, R5, 0x7604, R2 ;  /* 0x0000760405057816 */ /* 0x000fe20000000002 */
[----:B------:R-:W-:Y:S01]  /*1950*/  STS.U16 [R4+UR4], R11 ;  /* 0x0000000b04007988 */ /* 0x000fe20008000404 */
[----:B------:R-:W-:-:S02]  /*1960*/  LOP3.LUT R0, R4, 0x20, RZ, 0x3c, !PT ;  /* 0x0000002004007812 */ /* 0x000fc400078e3cff */
[----:B------:R-:W-:Y:S01]  /*1970*/  LOP3.LUT R9, R8, 0x1fc, R9, 0xf8, !PT ;  /* 0x000001fc08097812 */ /* 0x000fe200078ef809 */
[----:B------:R0:W-:Y:S01]  /*1980*/  STS.U16 [R4+UR4+0x100], R3 ;  /* 0x0001000304007988 */ /* 0x0001e20008000404 */
[----:B------:R-:W-:Y:S02]  /*1990*/  SHF.R.U32.HI R6, RZ, 0x6, R42 ;  /* 0x00000006ff067819 */ /* 0x000fe4000001162a */
[----:B------:R-:W-:Y:S01]  /*19a0*/  LOP3.LUT R34, R9, 0x60, R34, 0x78, !PT ;  /* 0x0000006009227812 */ /* 0x000fe200078e7822 */
[----:B------:R-:W-:Y:S01]  /*19b0*/  STS.U16 [R0+UR4+0x400], R13 ;  /* 0x0004000d00007988 */ /* 0x000fe20008000404 */
[----:B------:R-:W-:Y:S02]  /*19c0*/  SGXT.U32 R6, R6, 0x3 ;  /* 0x000000030606781a */ /* 0x000fe40000000000 */
[----:B------:R-:W-:Y:S01]  /*19d0*/  LEA.HI R2, R42, 0x8, RZ, 0x1a ;  /* 0x000000082a027811 */ /* 0x000fe200078fd0ff */
[----:B------:R3:W-:Y:S01]  /*19e0*/  STS.U16 [R0+UR4+0x500], R5 ;  /* 0x0005000500007988 */ /* 0x0007e20008000404 */
[----:B------:R-:W-:Y:S01]  /*19f0*/  BAR.SYNC.DEFER_BLOCKING 0x0 ;  /* 0x0000000000007b1d */ /* 0x000fe20000010000 */
[C---:B0-----:R-:W-:Y:S01]  /*1a00*/  IMAD R3, R40.reuse, UR5, RZ ;  /* 0x0000000528037c24 */ /* 0x041fe2000f8e02ff */
[----:B-1----:R-:W-:Y:S01]  /*1a10*/  ISETP.GE.AND P0, PT, R40, UR14, PT ;  /* 0x0000000e28007c0c */ /* 0x002fe2000bf06270 */
[----:B------:R-:W-:Y:S01]  /*1a20*/  IMAD.IADD R2, R2, 0x1, R37 ;  /* 0x0000000102027824 */ /* 0x000fe200078e0225 */
[----:B------:R-:W-:-:S02]  /*1a30*/  LEA.HI R42, R42, R37, RZ, 0x1a ;  /* 0x000000252a2a7211 */ /* 0x000fc400078fd0ff */
[----:B---3--:R-:W-:Y:S02]  /*1a40*/  LOP3.LUT R0, R37, R6, RZ, 0xfc, !PT ;  /* 0x0000000625007212 */ /* 0x008fe400078efcff */
[C---:B------:R-:W-:Y:S02]  /*1a50*/  IADD3 R15, P2, PT, R3.reuse, UR12, RZ ;  /* 0x0000000c030f7c10 */ /* 0x040fe4000ff5e0ff */
[C---:B------:R-:W-:Y:S01]  /*1a60*/  ISETP.LT.AND P1, PT, R0.reuse, UR15, !P0 ;  /* 0x0000000f00007c0c */ /* 0x040fe2000c721270 */
[-C--:B--2---:R-:W-:Y:S01]  /*1a70*/  IMAD R7, R0, R19.reuse, RZ ;  /* 0x0000001300077224 */ /* 0x084fe200078e02ff */
[C---:B------:R-:W-:Y:S01]  /*1a80*/  ISETP.LT.AND P4, PT, R2.reuse, UR15, !P0 ;  /* 0x0000000f02007c0c */ /* 0x040fe2000c781270 */
[----:B------:R-:W-:Y:S01]  /*1a90*/  IMAD R0, R2, R19, RZ ;  /* 0x0000001302007224 */ /* 0x000fe200078e02ff */
[----:B------:R-:W-:Y:S01]  /*1aa0*/  LEA.HI.X.SX32 R17, R3, UR13, 0x1, P2 ;  /* 0x0000000d03117c11 */ /* 0x000fe200090f0eff */
[----:B------:R-:W-:Y:S01]  /*1ab0*/  IMAD R10, R19, 0x20, R7 ;  /* 0x00000020130a7824 */ /* 0x000fe200078e0207 */
[----:B------:R-:W-:-:S02]  /*1ac0*/  IADD3 R2, P2, PT, R7, R15, RZ ;  /* 0x0000000f07027210 */ /* 0x000fc40007f5e0ff */
[C-C-:B------:R-:W-:Y:S02]  /*1ad0*/  LOP3.LUT R13, R37.reuse, 0x30, R6.reuse, 0xfe, !PT ;  /* 0x00000030250d7812 */ /* 0x140fe400078efe06 */
[C---:B------:R-:W-:Y:S02]  /*1ae0*/  IADD3 R4, P3, PT, R0.reuse, R15, RZ ;  /* 0x0000000f00047210 */ /* 0x040fe40007f7e0ff */
[C-C-:B------:R-:W-:Y:S01]  /*1af0*/  LOP3.LUT R9, R37.reuse, 0x20, R6.reuse, 0xfe, !PT ;  /* 0x0000002025097812 */ /* 0x140fe200078efe06 */
[----:B------:R-:W0:Y:S01]  /*1b00*/  LDS R16, [R34+UR4] ;  /* 0x0000000422107984 */ /* 0x000e220008000800 */
[----:B------:R-:W-:Y:S02]  /*1b10*/  LOP3.LUT R37, R37, 0x10, R6, 0xfe, !PT ;  /* 0x0000001025257812 */ /* 0x000fe400078efe06 */
[-C--:B------:R-:W-:Y:S01]  /*1b20*/  LEA.HI.X.SX32 R3, R7, R17.reuse, 0x1, P2 ;  /* 0x0000001107037211 */ /* 0x080fe200010f0eff */
[----:B------:R-:W1:Y:S01]  /*1b30*/  LDS R34, [R34+UR4+0x200] ;  /* 0x0002000422227984 */ /* 0x000e620008000800 */
[----:B------:R-:W-:Y:S01]  /*1b40*/  LEA.HI.X.SX32 R5, R0, R17, 0x1, P3 ;  /* 0x0000001100057211 */ /* 0x000fe200018f0eff */
[----:B------:R-:W-:Y:S01]  /*1b50*/  VIADD R0, R42, 0x38 ;  /* 0x000000382a007836 */ /* 0x000fe20000000000 */
[C---:B------:R-:W-:Y:S01]  /*1b60*/  ISETP.LT.AND P5, PT, R37.reuse, UR15, !P0 ;  /* 0x0000000f25007c0c */ /* 0x040fe2000c7a1270 */
[----:B------:R-:W-:-:S02]  /*1b70*/  IMAD R37, R37, R19, RZ ;  /* 0x0000001325257224 */ /* 0x000fc400078e02ff */
[----:B------:R-:W-:Y:S02]  /*1b80*/  VIADD R42, R42, 0x28 ;  /* 0x000000282a2a7836 */ /* 0x000fe40000000000 */
[----:B------:R-:W-:Y:S01]  /*1b90*/  IMAD R14, R0, R19, RZ ;  /* 0x00000013000e7224 */ /* 0x000fe200078e02ff */
[C---:B------:R-:W-:Y:S02]  /*1ba0*/  IADD3 R6, P3, PT, R37.reuse, R15, RZ ;  /* 0x0000000f25067210 */ /* 0x040fe40007f7e0ff */
[C---:B------:R-:W-:Y:S01]  /*1bb0*/  ISETP.LT.AND P2, PT, R42.reuse, UR15, !P0 ;  /* 0x0000000f2a007c0c */ /* 0x040fe2000c741270 */
[----:B------:R-:W-:Y:S01]  /*1bc0*/  IMAD R42, R42, R19, RZ ;  /* 0x000000132a2a7224 */ /* 0x000fe200078e02ff */
[----:B------:R-:W-:-:S04]  /*1bd0*/  LEA.HI.X.SX32 R7, R37, R17, 0x1, P3 ;  /* 0x0000001125077211 */ /* 0x000fc800018f0eff */
[----:B------:R-:W-:Y:S02]  /*1be0*/  IADD3 R8, P6, PT, R42, R15, RZ ;  /* 0x0000000f2a087210 */ /* 0x000fe40007fde0ff */
[C---:B0-----:R-:W-:Y:S02]  /*1bf0*/  PRMT R11, R16.reuse, 0x7770, RZ ;  /* 0x00007770100b7816 */ /* 0x041fe400000000ff */
[----:B------:R-:W-:Y:S02]  /*1c00*/  PRMT R21, R16, 0x7772, RZ ;  /* 0x0000777210157816 */ /* 0x000fe400000000ff */
[C---:B-1----:R-:W-:Y:S01]  /*1c10*/  PRMT R23, R34.reuse, 0x7771, RZ ;  /* 0x0000777122177816 */ /* 0x042fe200000000ff */
[----:B------:R0:W-:Y:S01]  /*1c20*/  @P1 STG.E.U8 desc[UR8][R2.64], R11 ;  /* 0x0000000b02001986 */ /* 0x0001e2000c101108 */
[----:B------:R-:W-:-:S03]  /*1c30*/  PRMT R25, R34, 0x7773, RZ ;  /* 0x0000777322197816 */ /* 0x000fc600000000ff */
[----:B------:R1:W-:Y:S01]  /*1c40*/  @P4 STG.E.U8 desc[UR8][R4.64], R21 ;  /* 0x0000001504004986 */ /* 0x0003e2000c101108 */
[C---:B------:R-:W-:Y:S01]  /*1c50*/  ISETP.LT.AND P4, PT, R46.reuse, UR15, !P0 ;  /* 0x0000000f2e007c0c */ /* 0x040fe2000c781270 */
[----:B------:R-:W-:-:S05]  /*1c60*/  IMAD R46, R46, R19, RZ ;  /* 0x000000132e2e7224 */ /* 0x000fca00078e02ff */
[-C--:B0-----:R-:W-:Y:S01]  /*1c70*/  IADD3 R2, P1, PT, R46, R15.reuse, RZ ;  /* 0x0000000f2e027210 */ /* 0x081fe20007f3e0ff */
[----:B------:R-:W-:Y:S01]  /*1c80*/  IMAD R11, R19, 0x10, R10 ;  /* 0x00000010130b7824 */ /* 0x000fe200078e020a */
[----:B------:R-:W-:Y:S02]  /*1c90*/  PRMT R19, R16, 0x7771, RZ ;  /* 0x0000777110137816 */ /* 0x000fe400000000ff */
[----:B-1----:R-:W-:Y:S02]  /*1ca0*/  IADD3 R4, P3, PT, R10, R15, RZ ;  /* 0x0000000f0a047210 */ /* 0x002fe40007f7e0ff */
[-C--:B------:R-:W-:Y:S02]  /*1cb0*/  LEA.HI.X.SX32 R3, R46, R17.reuse, 0x1, P1 ;  /* 0x000000112e037211 */ /* 0x080fe400008f0eff */
[----:B------:R-:W-:Y:S02]  /*1cc0*/  LEA.HI.X.SX32 R5, R10, R17, 0x1, P3 ;  /* 0x000000110a057211 */ /* 0x000fe400018f0eff */
[----:B------:R-:W-:-:S02]  /*1cd0*/  IADD3 R10, P1, PT, R11, R15, RZ ;  /* 0x0000000f0b0a7210 */ /* 0x000fc40007f3e0ff */
[----:B------:R-:W-:Y:S02]  /*1ce0*/  ISETP.LT.AND P3, PT, R9, UR15, !P0 ;  /* 0x0000000f09007c0c */ /* 0x000fe4000c761270 */
[-C--:B------:R-:W-:Y:S02]  /*1cf0*/  LEA.HI.X.SX32 R11, R11, R17.reuse, 0x1, P1 ;  /* 0x000000110b0b7211 */ /* 0x080fe400008f0eff */
[----:B------:R-:W-:Y:S02]  /*1d00*/  LEA.HI.X.SX32 R9, R42, R17, 0x1, P6 ;  /* 0x000000112a097211 */ /* 0x000fe400030f0eff */
[----:B------:R-:W-:Y:S02]  /*1d10*/  ISETP.LT.AND P1, PT, R0, UR15, !P0 ;  /* 0x0000000f00007c0c */ /* 0x000fe4000c721270 */
[----:B------:R-:W-:Y:S02]  /*1d20*/  IADD3 R12, P6, PT, R14, R15, RZ ;  /* 0x0000000f0e0c7210 */ /* 0x000fe40007fde0ff */
[----:B------:R-:W-:-:S02]  /*1d30*/  ISETP.LT.AND P0, PT, R13, UR15, !P0 ;  /* 0x0000000f0d007c0c */ /* 0x000fc4000c701270 */
[----:B------:R-:W-:Y:S02]  /*1d40*/  PRMT R15, R34, 0x7770, RZ ;  /* 0x00007770220f7816 */ /* 0x000fe400000000ff */
[----:B------:R-:W-:Y:S02]  /*1d50*/  LEA.HI.X.SX32 R13, R14, R17, 0x1, P6 ;  /* 0x000000110e0d7211 */ /* 0x000fe400030f0eff */
[----:B------:R-:W-:Y:S01]  /*1d60*/  PRMT R17, R34, 0x7772, RZ ;  /* 0x0000777222117816 */ /* 0x000fe200000000ff */
[----:B------:R0:W-:Y:S01]  /*1d70*/  @P5 STG.E.U8 desc[UR8][R6.64], R15 ;  /* 0x0000000f06005986 */ /* 0x0001e2000c101108 */
[----:B------:R-:W-:-:S03]  /*1d80*/  PRMT R21, R16, 0x7773, RZ ;  /* 0x0000777310157816 */ /* 0x000fc600000000ff */
[----:B------:R0:W-:Y:S04]  /*1d90*/  @P4 STG.E.U8 desc[UR8][R2.64], R17 ;  /* 0x0000001102004986 */ /* 0x0001e8000c101108 */
[----:B------:R0:W-:Y:S04]  /*1da0*/  @P3 STG.E.U8 desc[UR8][R4.64], R19 ;  /* 0x0000001304003986 */ /* 0x0001e8000c101108 */
[----:B------:R0:W-:Y:S04]  /*1db0*/  @P2 STG.E.U8 desc[UR8][R8.64], R21 ;  /* 0x0000001508002986 */ /* 0x0001e8000c101108 */
[----:B------:R0:W-:Y:S01]  /*1dc0*/  @P0 STG.E.U8 desc[UR8][R10.64], R23 ;  /* 0x000000170a000986 */ /* 0x0001e2000c101108 */
[----:B------:R-:W-:Y:S05]  /*1dd0*/  @!P1 EXIT ;  /* 0x000000000000994d */ /* 0x000fea0003800000 */
[----:B------:R-:W-:Y:S01]  /*1de0*/  STG.E.U8 desc[UR8][R12.64], R25 ;  /* 0x000000190c007986 */ /* 0x000fe2000c101108 */
[----:B------:R-:W-:Y:S05]  /*1df0*/  EXIT ;  /* 0x000000000000794d */ /* 0x000fea0003800000 */
.L_x_3:
[----:B------:R-:W-:-:S00]  /*1e00*/  BRA `(.L_x_3) ;  /* 0xfffffffc00fc7947 */ /* 0x000fc0000383ffff */
[----:B------:R-:W-:-:S00]  /*1e10*/  NOP ;  /* 0x0000000000007918 */ /* 0x000fc00000000000 */
        /* <DEDUP_REMOVED lines=14> */
.L_x_4:


//--------------------- .nv.shared.matmul_kernel  --------------------------
	.section	.nv.shared.matmul_kernel,"aw",@nobits
	.sectionflags	@""
	.align	16
	.zero		1024


//--------------------- .nv.shared.reserved.0     --------------------------
	.section	.nv.shared.reserved.0,"aw",@nobits
	.weak		__nv_reservedSMEM_offset_0_alias
	.size		__nv_reservedSMEM_offset_0_alias, 0, 64
	.other		__nv_reservedSMEM_offset_0_alias,@"STO_CUDA_RESERVED_SHARED STV_DEFAULT"
__nv_reservedSMEM_offset_0_alias:
	.zero		0
	.zero		64


//--------------------- .nv.constant0.matmul_kernel --------------------------
	.section	.nv.constant0.matmul_kernel,"a",@progbits
	.sectionflags	@""
	.align	4
.nv.constant0.matmul_kernel:
	.zero		976


//--------------------- SYMBOLS --------------------------

	.type		.nv.reservedSmem.offset0,@object
	.size		.nv.reservedSmem.offset0,0x4
	.type		.nv.reservedSmem.cap,@object
	.size		.nv.reservedSmem.cap,0x4
